	.headerflags	@"EF_CUDA_TEXMODE_UNIFIED EF_CUDA_64BIT_ADDRESS EF_CUDA_SM80 EF_CUDA_VIRTUAL_SM(EF_CUDA_SM80)"
	.elftype	@"ET_EXEC"


//--------------------- .nv.info                  --------------------------
	.section	.nv.info,"",@"SHT_CUDA_INFO"
	.align	4


	//----- nvinfo : EIATTR_REGCOUNT
	.align		4
        /*0000*/ 	.byte	0x04, 0x2f
        /*0002*/ 	.short	(.L_2 - .L_1)
	.align		4
.L_1:
        /*0004*/ 	.word	index@(_attn_fwd)
        /*0008*/ 	.word	0x000000f7


	//----- nvinfo : EIATTR_FRAME_SIZE
	.align		4
.L_2:
        /*000c*/ 	.byte	0x04, 0x11
        /*000e*/ 	.short	(.L_4 - .L_3)
	.align		4
.L_3:
        /*0010*/ 	.word	index@(_attn_fwd)
        /*0014*/ 	.word	0x00000000


	//----- nvinfo : EIATTR_MIN_STACK_SIZE
	.align		4
.L_4:
        /*0018*/ 	.byte	0x04, 0x12
        /*001a*/ 	.short	(.L_6 - .L_5)
	.align		4
.L_5:
        /*001c*/ 	.word	index@(_attn_fwd)
        /*0020*/ 	.word	0x00000000
.L_6:


//--------------------- .nv.info._attn_fwd        --------------------------
	.section	.nv.info._attn_fwd,"",@"SHT_CUDA_INFO"
	.sectionflags	@""
	.align	4


	//----- nvinfo : EIATTR_CUDA_API_VERSION
	.align		4
        /*0000*/ 	.byte	0x04, 0x37
        /*0002*/ 	.short	(.L_8 - .L_7)
.L_7:
        /*0004*/ 	.word	0x00000080


	//----- nvinfo : EIATTR_SW2861232_WAR
	.align		4
.L_8:
        /*0008*/ 	.byte	0x01, 0x35
	.zero		2


	//----- nvinfo : EIATTR_PARAM_CBANK
	.align		4
        /*000c*/ 	.byte	0x04, 0x0a
        /*000e*/ 	.short	(.L_10 - .L_9)
	.align		4
.L_9:
        /*0010*/ 	.word	index@(.nv.constant0._attn_fwd)
        /*0014*/ 	.short	0x0160
        /*0016*/ 	.short	0x0070


	//----- nvinfo : EIATTR_CBANK_PARAM_SIZE
	.align		4
.L_10:
        /*0018*/ 	.byte	0x03, 0x19
        /*001a*/ 	.short	0x0070


	//----- nvinfo : EIATTR_KPARAM_INFO
	.align		4
        /*001c*/ 	.byte	0x04, 0x17
        /*001e*/ 	.short	(.L_12 - .L_11)
.L_11:
        /*0020*/ 	.word	0x00000000
        /*0024*/ 	.short	0x0013
        /*0026*/ 	.short	0x0068
        /*0028*/ 	.byte	0x00, 0xf4, 0x21, 0x00


	//----- nvinfo : EIATTR_KPARAM_INFO
	.align		4
.L_12:
        /*002c*/ 	.byte	0x04, 0x17
        /*002e*/ 	.short	(.L_14 - .L_13)
.L_13:
        /*0030*/ 	.word	0x00000000
        /*0034*/ 	.short	0x0012
        /*0036*/ 	.short	0x0060
        /*0038*/ 	.byte	0x00, 0xf0, 0x11, 0x00


	//----- nvinfo : EIATTR_KPARAM_INFO
	.align		4
.L_14:
        /*003c*/ 	.byte	0x04, 0x17
        /*003e*/ 	.short	(.L_16 - .L_15)
.L_15:
        /*0040*/ 	.word	0x00000000
        /*0044*/ 	.short	0x0011
        /*0046*/ 	.short	0x005c
        /*0048*/ 	.byte	0x00, 0xf0, 0x11, 0x00


	//----- nvinfo : EIATTR_KPARAM_INFO
	.align		4
.L_16:
        /*004c*/ 	.byte	0x04, 0x17
        /*004e*/ 	.short	(.L_18 - .L_17)
.L_17:
        /*0050*/ 	.word	0x00000000
        /*0054*/ 	.short	0x0010
        /*0056*/ 	.short	0x0058
        /*0058*/ 	.byte	0x00, 0xf0, 0x11, 0x00


	//----- nvinfo : EIATTR_KPARAM_INFO
	.align		4
.L_18:
        /*005c*/ 	.byte	0x04, 0x17
        /*005e*/ 	.short	(.L_20 - .L_19)
.L_19:
        /*0060*/ 	.word	0x00000000
        /*0064*/ 	.short	0x000f
        /*0066*/ 	.short	0x0054
        /*0068*/ 	.byte	0x00, 0xf0, 0x11, 0x00


	//----- nvinfo : EIATTR_KPARAM_INFO
	.align		4
.L_20:
        /*006c*/ 	.byte	0x04, 0x17
        /*006e*/ 	.short	(.L_22 - .L_21)
.L_21:
        /*0070*/ 	.word	0x00000000
        /*0074*/ 	.short	0x000e
        /*0076*/ 	.short	0x0050
        /*0078*/ 	.byte	0x00, 0xf0, 0x11, 0x00


	//----- nvinfo : EIATTR_KPARAM_INFO
	.align		4
.L_22:
        /*007c*/ 	.byte	0x04, 0x17
        /*007e*/ 	.short	(.L_24 - .L_23)
.L_23:
        /*0080*/ 	.word	0x00000000
        /*0084*/ 	.short	0x000d
        /*0086*/ 	.short	0x004c
        /*0088*/ 	.byte	0x00, 0xf0, 0x11, 0x00


	//----- nvinfo : EIATTR_KPARAM_INFO
	.align		4
.L_24:
        /*008c*/ 	.byte	0x04, 0x17
        /*008e*/ 	.short	(.L_26 - .L_25)
.L_25:
        /*0090*/ 	.word	0x00000000
        /*0094*/ 	.short	0x000c
        /*0096*/ 	.short	0x0048
        /*0098*/ 	.byte	0x00, 0xf0, 0x11, 0x00


	//----- nvinfo : EIATTR_KPARAM_INFO
	.align		4
.L_26:
        /*009c*/ 	.byte	0x04, 0x17
        /*009e*/ 	.short	(.L_28 - .L_27)
.L_27:
        /*00a0*/ 	.word	0x00000000
        /*00a4*/ 	.short	0x000b
        /*00a6*/ 	.short	0x0044
        /*00a8*/ 	.byte	0x00, 0xf0, 0x11, 0x00


	//----- nvinfo : EIATTR_KPARAM_INFO
	.align		4
.L_28:
        /*00ac*/ 	.byte	0x04, 0x17
        /*00ae*/ 	.short	(.L_30 - .L_29)
.L_29:
        /*00b0*/ 	.word	0x00000000
        /*00b4*/ 	.short	0x000a
        /*00b6*/ 	.short	0x0040
        /*00b8*/ 	.byte	0x00, 0xf0, 0x11, 0x00


	//----- nvinfo : EIATTR_KPARAM_INFO
	.align		4
.L_30:
        /*00bc*/ 	.byte	0x04, 0x17
        /*00be*/ 	.short	(.L_32 - .L_31)
.L_31:
        /*00c0*/ 	.word	0x00000000
        /*00c4*/ 	.short	0x0009
        /*00c6*/ 	.short	0x003c
        /*00c8*/ 	.byte	0x00, 0xf0, 0x11, 0x00


	//----- nvinfo : EIATTR_KPARAM_INFO
	.align		4
.L_32:
        /*00cc*/ 	.byte	0x04, 0x17
        /*00ce*/ 	.short	(.L_34 - .L_33)
.L_33:
        /*00d0*/ 	.word	0x00000000
        /*00d4*/ 	.short	0x0008
        /*00d6*/ 	.short	0x0038
        /*00d8*/ 	.byte	0x00, 0xf0, 0x11, 0x00


	//----- nvinfo : EIATTR_KPARAM_INFO
	.align		4
.L_34:
        /*00dc*/ 	.byte	0x04, 0x17
        /*00de*/ 	.short	(.L_36 - .L_35)
.L_35:
        /*00e0*/ 	.word	0x00000000
        /*00e4*/ 	.short	0x0007
        /*00e6*/ 	.short	0x0034
        /*00e8*/ 	.byte	0x00, 0xf0, 0x11, 0x00


	//----- nvinfo : EIATTR_KPARAM_INFO
	.align		4
.L_36:
        /*00ec*/ 	.byte	0x04, 0x17
        /*00ee*/ 	.short	(.L_38 - .L_37)
.L_37:
        /*00f0*/ 	.word	0x00000000
        /*00f4*/ 	.short	0x0006
        /*00f6*/ 	.short	0x0030
        /*00f8*/ 	.byte	0x00, 0xf0, 0x11, 0x00


	//----- nvinfo : EIATTR_KPARAM_INFO
	.align		4
.L_38:
        /*00fc*/ 	.byte	0x04, 0x17
        /*00fe*/ 	.short	(.L_40 - .L_39)
.L_39:
        /*0100*/ 	.word	0x00000000
        /*0104*/ 	.short	0x0005
        /*0106*/ 	.short	0x0028
        /*0108*/ 	.byte	0x00, 0xf4, 0x21, 0x00


	//----- nvinfo : EIATTR_KPARAM_INFO
	.align		4
.L_40:
        /*010c*/ 	.byte	0x04, 0x17
        /*010e*/ 	.short	(.L_42 - .L_41)
.L_41:
        /*0110*/ 	.word	0x00000000
        /*0114*/ 	.short	0x0004
        /*0116*/ 	.short	0x0020
        /*0118*/ 	.byte	0x00, 0xf4, 0x21, 0x00


	//----- nvinfo : EIATTR_KPARAM_INFO
	.align		4
.L_42:
        /*011c*/ 	.byte	0x04, 0x17
        /*011e*/ 	.short	(.L_44 - .L_43)
.L_43:
        /*0120*/ 	.word	0x00000000
        /*0124*/ 	.short	0x0003
        /*0126*/ 	.short	0x0018
        /*0128*/ 	.byte	0x00, 0xf0, 0x11, 0x00


	//----- nvinfo : EIATTR_KPARAM_INFO
	.align		4
.L_44:
        /*012c*/ 	.byte	0x04, 0x17
        /*012e*/ 	.short	(.L_46 - .L_45)
.L_45:
        /*0130*/ 	.word	0x00000000
        /*0134*/ 	.short	0x0002
        /*0136*/ 	.short	0x0010
        /*0138*/ 	.byte	0x00, 0xf4, 0x21, 0x00


	//----- nvinfo : EIATTR_KPARAM_INFO
	.align		4
.L_46:
        /*013c*/ 	.byte	0x04, 0x17
        /*013e*/ 	.short	(.L_48 - .L_47)
.L_47:
        /*0140*/ 	.word	0x00000000
        /*0144*/ 	.short	0x0001
        /*0146*/ 	.short	0x0008
        /*0148*/ 	.byte	0x00, 0xf4, 0x21, 0x00


	//----- nvinfo : EIATTR_KPARAM_INFO
	.align		4
.L_48:
        /*014c*/ 	.byte	0x04, 0x17
        /*014e*/ 	.short	(.L_50 - .L_49)
.L_49:
        /*0150*/ 	.word	0x00000000
        /*0154*/ 	.short	0x0000
        /*0156*/ 	.short	0x0000
        /*0158*/ 	.byte	0x00, 0xf4, 0x21, 0x00


	//----- nvinfo : EIATTR_MAXREG_COUNT
	.align		4
.L_50:
        /*015c*/ 	.byte	0x03, 0x1b
        /*015e*/ 	.short	0x00ff


	//----- nvinfo : EIATTR_COOP_GROUP_MASK_REGIDS
	.align		4
        /*0160*/ 	.byte	0x04, 0x29
        /*0162*/ 	.short	(.L_52 - .L_51)


	//   ....[0]....
.L_51:
        /*0164*/ 	.word	0xffffffff


	//   ....[1]....
        /*0168*/ 	.word	0xffffffff


	//   ....[2]....
        /*016c*/ 	.word	0xffffffff


	//   ....[3]....
        /*0170*/ 	.word	0xffffffff


	//   ....[4]....
        /*0174*/ 	.word	0xffffffff


	//   ....[5]....
        /*0178*/ 	.word	0xffffffff


	//   ....[6]....
        /*017c*/ 	.word	0xffffffff


	//   ....[7]....
        /*0180*/ 	.word	0xffffffff


	//   ....[8]....
        /*0184*/ 	.word	0xffffffff


	//   ....[9]....
        /*0188*/ 	.word	0xffffffff


	//   ....[10]....
        /*018c*/ 	.word	0xffffffff


	//   ....[11]....
        /*0190*/ 	.word	0xffffffff


	//   ....[12]....
        /*0194*/ 	.word	0xffffffff


	//   ....[13]....
        /*0198*/ 	.word	0xffffffff


	//   ....[14]....
        /*019c*/ 	.word	0xffffffff


	//   ....[15]....
        /*01a0*/ 	.word	0xffffffff


	//----- nvinfo : EIATTR_COOP_GROUP_INSTR_OFFSETS
	.align		4
.L_52:
        /*01a4*/ 	.byte	0x04, 0x28
        /*01a6*/ 	.short	(.L_54 - .L_53)


	//   ....[0]....
.L_53:
        /*01a8*/ 	.word	0x00001cf0


	//   ....[1]....
        /*01ac*/ 	.word	0x00001da0


	//   ....[2]....
        /*01b0*/ 	.word	0x00001e80


	//   ....[3]....
        /*01b4*/ 	.word	0x00002050


	//   ....[4]....
        /*01b8*/ 	.word	0x00002090


	//   ....[5]....
        /*01bc*/ 	.word	0x00002120


	//   ....[6]....
        /*01c0*/ 	.word	0x000021f0


	//   ....[7]....
        /*01c4*/ 	.word	0x00002270


	//   ....[8]....
        /*01c8*/ 	.word	0x00003870


	//   ....[9]....
        /*01cc*/ 	.word	0x00003890


	//   ....[10]....
        /*01d0*/ 	.word	0x000038f0


	//   ....[11]....
        /*01d4*/ 	.word	0x00003910


	//   ....[12]....
        /*01d8*/ 	.word	0x000039c0


	//   ....[13]....
        /*01dc*/ 	.word	0x000039f0


	//   ....[14]....
        /*01e0*/ 	.word	0x00003a70


	//   ....[15]....
        /*01e4*/ 	.word	0x00003aa0


	//----- nvinfo : EIATTR_EXIT_INSTR_OFFSETS
	.align		4
.L_54:
        /*01e8*/ 	.byte	0x04, 0x1c
        /*01ea*/ 	.short	(.L_56 - .L_55)


	//   ....[0]....
.L_55:
        /*01ec*/ 	.word	0x000062f0


	//----- nvinfo : EIATTR_REQNTID
	.align		4
.L_56:
        /*01f0*/ 	.byte	0x04, 0x10
        /*01f2*/ 	.short	(.L_58 - .L_57)
.L_57:
        /*01f4*/ 	.word	0x00000100
        /*01f8*/ 	.word	0x00000001
        /*01fc*/ 	.word	0x00000001
.L_58:


//--------------------- .nv.callgraph             --------------------------
	.section	.nv.callgraph,"",@"SHT_CUDA_CALLGRAPH"
	.align	4
	.sectionentsize	8
	.align		4
        /*0000*/ 	.word	0x00000000
	.align		4
        /*0004*/ 	.word	0xffffffff
	.align		4
        /*0008*/ 	.word	0x00000000
	.align		4
        /*000c*/ 	.word	0xfffffffe
	.align		4
        /*0010*/ 	.word	0x00000000
	.align		4
        /*0014*/ 	.word	0xfffffffd
	.align		4
        /*0018*/ 	.word	0x00000000
	.align		4
        /*001c*/ 	.word	0xfffffffc


//--------------------- .nv.rel.action            --------------------------
	.section	.nv.rel.action,"",@"SHT_CUDA_RELOCINFO"
	.align	8
	.sectionentsize	8
        /*0000*/ 	.byte	0x73, 0x00, 0x00, 0x00, 0x00, 0x00, 0x00, 0x00, 0x00, 0x00, 0x00, 0x11, 0x25, 0x00, 0x05, 0x36


//--------------------- .nv.constant4             --------------------------
	.section	.nv.constant4,"a",@progbits
	.align	8
	.align		8
.nv.constant4:
        /*0000*/ 	.dword	_$_str


//--------------------- .nv.constant0._attn_fwd   --------------------------
	.section	.nv.constant0._attn_fwd,"a",@progbits
	.sectionflags	@""
	.align	4
.nv.constant0._attn_fwd:
	.zero		464


//--------------------- .text._attn_fwd           --------------------------
	.section	.text._attn_fwd,"ax",@progbits
	.sectionflags	@"SHF_BARRIERS=1"
	.sectioninfo	@"SHI_REGISTERS=247"
	.align	128
        .global         _attn_fwd
        .type           _attn_fwd,@function
        .size           _attn_fwd,(.L_x_3 - _attn_fwd)
        .other          _attn_fwd,@"STO_CUDA_ENTRY STV_DEFAULT"
_attn_fwd:
.text._attn_fwd:
[----:B------:R-:W-:Y:S02]  /*0000*/  MOV R1, c[0x0][0x28] ;  /* 0x00000a0000017a02 */ /* 0x000fe40000000f00 */
[----:B------:R-:W-:Y:S01]  /*0010*/  IABS R3, c[0x0][0x1c0] ;  /* 0x0000700000037a13 */ /* 0x000fe20000000000 */
[----:B------:R-:W1:Y:S01]  /*0020*/  S2UR UR6, SR_CTAID.Y ;  /* 0x00000000000679c3 */ /* 0x000e620000002600 */
[----:B------:R-:W-:Y:S02]  /*0030*/  UMOV UR4, URZ ;  /* 0x0000003f00047c82 */ /* 0x000fe40008000000 */
[----:B------:R-:W-:Y:S02]  /*0040*/  ULDC.64 UR10, c[0x0][0x190] ;  /* 0x00006400000a7ab9 */ /* 0x000fe40000000a00 */
[----:B------:R-:W-:Y:S02]  /*0050*/  ULDC.64 UR12, c[0x0][0x160] ;  /* 0x00005800000c7ab9 */ /* 0x000fe40000000a00 */
[----:B------:R-:W-:Y:S01]  /*0060*/  ULDC.64 UR14, c[0x0][0x118] ;  /* 0x00004600000e7ab9 */ /* 0x000fe20000000a00 */
[----:B------:R-:W2:Y:S08]  /*0070*/  R2UR UR9, R3 ;  /* 0x00000000030973c2 */ /* 0x000eb000000e0000 */
[----:B------:R-:W3:Y:S01]  /*0080*/  S2UR UR17, SR_CTAID.X ;  /* 0x00000000001179c3 */ /* 0x000ee20000002500 */
[----:B-1----:R-:W-:-:S07]  /*0090*/  IABS R4, UR6 ;  /* 0x0000000600047c13 */ /* 0x002fce0008000000 */
[----:B------:R-:W1:Y:S01]  /*00a0*/  R2UR UR8, R4 ;  /* 0x00000000040873c2 */ /* 0x000e6200000e0000 */
[----:B--2---:R-:W2:Y:S08]  /*00b0*/  I2F.RP R0, UR9 ;  /* 0x0000000900007d06 */ /* 0x004eb00008209400 */
[----:B--2---:R-:W2:Y:S02]  /*00c0*/  MUFU.RCP R0, R0 ;  /* 0x0000000000007308 */ /* 0x004ea40000001000 */
[----:B--2---:R-:W-:-:S02]  /*00d0*/  IADD3 R2, R0, 0xffffffe, RZ ;  /* 0x0ffffffe00027810 */ /* 0x004fc40007ffe0ff */
[----:B------:R-:W2:Y:S04]  /*00e0*/  S2R R0, SR_TID.X ;  /* 0x0000000000007919 */ /* 0x000ea80000002100 */
[----:B------:R-:W4:Y:S02]  /*00f0*/  F2I.FTZ.U32.TRUNC.NTZ R2, R2 ;  /* 0x0000000200027305 */ /* 0x000f24000021f000 */
[----:B----4-:R-:W4:Y:S01]  /*0100*/  R2UR UR5, R2 ;  /* 0x00000000020573c2 */ /* 0x010f2200000e0000 */
[----:B--2---:R-:W-:Y:S02]  /*0110*/  SHF.R.U32.HI R62, RZ, 0x3, R0 ;  /* 0x00000003ff3e7819 */ /* 0x004fe40000011600 */
[----:B------:R-:W-:Y:S02]  /*0120*/  SHF.L.U32 R229, R0, 0x3, RZ ;  /* 0x0000000300e57819 */ /* 0x000fe400000006ff */
[----:B------:R-:W-:-:S02]  /*0130*/  SGXT.U32 R62, R62, 0x5 ;  /* 0x000000053e3e781a */ /* 0x000fc40000000000 */
[----:B------:R-:W-:Y:S01]  /*0140*/  LOP3.LUT R228, R229, 0x38, RZ, 0xc0, !PT ;  /* 0x00000038e5e47812 */ /* 0x000fe200078ec0ff */
[----:B----4-:R-:W-:-:S04]  /*0150*/  UIADD3 UR7, URZ, -UR5, URZ ;  /* 0x800000053f077290 */ /* 0x010fc8000fffe03f */
[----:B------:R-:W-:-:S04]  /*0160*/  UIMAD UR7, UR7, UR9, URZ ;  /* 0x00000009070772a4 */ /* 0x000fc8000f8e023f */
[----:B------:R-:W-:-:S04]  /*0170*/  UIMAD.WIDE.U32 UR4, UR5, UR7, UR4 ;  /* 0x00000007050472a5 */ /* 0x000fc8000f8e0004 */
[----:B-1----:R-:W-:-:S04]  /*0180*/  UIMAD.WIDE.U32 UR4, UR5, UR8, URZ ;  /* 0x00000008050472a5 */ /* 0x002fc8000f8e003f */
[----:B------:R-:W-:-:S04]  /*0190*/  UIADD3 UR4, -UR5, URZ, URZ ;  /* 0x0000003f05047290 */ /* 0x000fc8000fffe13f */
[----:B------:R-:W-:-:S03]  /*01a0*/  UIMAD UR4, UR9, UR4, UR8 ;  /* 0x00000004090472a4 */ /* 0x000fc6000f8e0208 */
[----:B------:R-:W-:Y:S02]  /*01b0*/  ULDC UR8, c[0x0][0x1c0] ;  /* 0x0000700000087ab9 */ /* 0x000fe40000000800 */
[----:B------:R-:W-:-:S11]  /*01c0*/  UISETP.GT.U32.AND UP0, UPT, UR9, UR4, UPT ;  /* 0x000000040900728c */ /* 0x000fd6000bf04070 */
[----:B------:R-:W-:Y:S02]  /*01d0*/  @!UP0 UIADD3 UR4, UR4, -UR9, URZ ;  /* 0x8000000904048290 */ /* 0x000fe4000fffe03f */
[----:B------:R-:W-:Y:S02]  /*01e0*/  @!UP0 UIADD3 UR5, UR5, 0x1, URZ ;  /* 0x0000000105058890 */ /* 0x000fe4000fffe03f */
[----:B------:R-:W-:Y:S02]  /*01f0*/  UISETP.GE.U32.AND UP1, UPT, UR4, UR9, UPT ;  /* 0x000000090400728c */ /* 0x000fe4000bf26070 */
[----:B------:R-:W-:Y:S02]  /*0200*/  ULOP3.LUT UR4, UR6, UR8, URZ, 0x3c, !UPT ;  /* 0x0000000806047292 */ /* 0x000fe4000f8e3c3f */
[----:B------:R-:W-:Y:S02]  /*0210*/  ULDC UR9, c[0x0][0x198] ;  /* 0x0000660000097ab9 */ /* 0x000fe40000000800 */
[----:B------:R-:W-:-:S05]  /*0220*/  UISETP.GE.AND UP0, UPT, UR4, URZ, UPT ;  /* 0x0000003f0400728c */ /* 0x000fca000bf06270 */
[----:B------:R-:W-:Y:S02]  /*0230*/  @UP1 UIADD3 UR5, UR5, 0x1, URZ ;  /* 0x0000000105051890 */ /* 0x000fe4000fffe03f */
[----:B------:R-:W-:-:S04]  /*0240*/  UISETP.NE.AND UP1, UPT, URZ, UR8, UPT ;  /* 0x000000083f00728c */ /* 0x000fc8000bf25270 */
[----:B------:R-:W-:-:S07]  /*0250*/  @!UP0 UIADD3 UR5, -UR5, URZ, URZ ;  /* 0x0000003f05058290 */ /* 0x000fce000fffe13f */
[----:B------:R-:W-:-:S04]  /*0260*/  @!UP1 ULOP3.LUT UR5, URZ, UR8, URZ, 0x33, !UPT ;  /* 0x000000083f059292 */ /* 0x000fc8000f8e333f */
[----:B------:R-:W-:Y:S02]  /*0270*/  UIADD3 UR7, -UR5, URZ, URZ ;  /* 0x0000003f05077290 */ /* 0x000fe4000fffe13f */
[----:B------:R-:W-:Y:S02]  /*0280*/  UIMAD.WIDE UR4, UR5, UR10, URZ ;  /* 0x0000000a050472a5 */ /* 0x000fe4000f8e023f */
[----:B------:R-:W-:Y:S02]  /*0290*/  UIMAD UR7, UR7, UR8, UR6 ;  /* 0x00000008070772a4 */ /* 0x000fe4000f8e0206 */
[----:B------:R-:W-:Y:S02]  /*02a0*/  USHF.R.S32.HI UR8, URZ, 0x1f, UR11 ;  /* 0x0000001f3f087899 */ /* 0x000fe4000801140b */
[----:B------:R-:W-:-:S04]  /*02b0*/  UIMAD.WIDE.U32 UR4, UR7, UR11, UR4 ;  /* 0x0000000b070472a5 */ /* 0x000fc8000f8e0004 */
[----:B------:R-:W-:Y:S02]  /*02c0*/  USHF.L.U32 UR11, UR4, 0x1, URZ ;  /* 0x00000001040b7899 */ /* 0x000fe4000800063f */
[----:B------:R-:W-:Y:S02]  /*02d0*/  UIMAD UR8, UR7, UR8, UR5 ;  /* 0x00000008070872a4 */ /* 0x000fe4000f8e0205 */
[----:B------:R-:W-:Y:S02]  /*02e0*/  UIADD3 UR5, UP0, UR11, UR12, URZ ;  /* 0x0000000c0b057290 */ /* 0x000fe4000ff1e03f */
[----:B---3--:R-:W-:Y:S02]  /*02f0*/  USHF.L.U32 UR12, UR17, 0x8, URZ ;  /* 0x00000008110c7899 */ /* 0x008fe4000800063f */
[----:B------:R-:W-:Y:S02]  /*0300*/  USHF.L.U64.HI UR10, UR4, 0x1, UR8 ;  /* 0x00000001040a7899 */ /* 0x000fe40008010208 */
[----:B------:R-:W-:-:S02]  /*0310*/  USHF.R.S32.HI UR8, URZ, 0x1f, UR12 ;  /* 0x0000001f3f087899 */ /* 0x000fc4000801140c */
[----:B------:R-:W-:Y:S01]  /*0320*/  MOV R27, UR12 ;  /* 0x0000000c001b7c02 */ /* 0x000fe20008000f00 */
[----:B------:R-:W-:Y:S02]  /*0330*/  ULDC UR4, c[0x0][0x198] ;  /* 0x0000660000047ab9 */ /* 0x000fe40000000800 */
[----:B------:R-:W-:Y:S01]  /*0340*/  UIMAD UR9, UR8, UR9, URZ ;  /* 0x00000009080972a4 */ /* 0x000fe2000f8e023f */
[C-C-:B------:R-:W-:Y:S01]  /*0350*/  LOP3.LUT R2, R27.reuse, 0x20, R62.reuse, 0xfe, !PT ;  /* 0x000000201b027812 */ /* 0x140fe200078efe3e */
[----:B------:R-:W-:Y:S01]  /*0360*/  USHF.R.S32.HI UR4, URZ, 0x1f, UR4 ;  /* 0x0000001f3f047899 */ /* 0x000fe20008011404 */
[C-C-:B------:R-:W-:Y:S01]  /*0370*/  LOP3.LUT R3, R27.reuse, 0x40, R62.reuse, 0xfe, !PT ;  /* 0x000000401b037812 */ /* 0x140fe200078efe3e */
[----:B------:R-:W-:Y:S01]  /*0380*/  UIADD3.X UR7, UR10, UR13, URZ, UP0, !UPT ;  /* 0x0000000d0a077290 */ /* 0x000fe200087fe43f */
[----:B------:R-:W-:Y:S01]  /*0390*/  LOP3.LUT R4, R27, 0x80, R62, 0xfe, !PT ;  /* 0x000000801b047812 */ /* 0x000fe200078efe3e */
[----:B------:R-:W-:Y:S01]  /*03a0*/  IMAD.WIDE.U32 R6, R2, c[0x0][0x198], RZ ;  /* 0x0000660002067a25 */ /* 0x000fe200078e00ff */
[----:B------:R-:W-:-:S02]  /*03b0*/  MOV R18, UR9 ;  /* 0x0000000900127c02 */ /* 0x000fc40008000f00 */
[----:B------:R-:W-:Y:S01]  /*03c0*/  LOP3.LUT R5, R27, 0xa0, R62, 0xfe, !PT ;  /* 0x000000a01b057812 */ /* 0x000fe200078efe3e */
[----:B------:R-:W-:Y:S01]  /*03d0*/  IMAD.WIDE.U32 R8, R3, c[0x0][0x198], RZ ;  /* 0x0000660003087a25 */ /* 0x000fe200078e00ff */
[----:B------:R-:W-:-:S03]  /*03e0*/  LEA R20, P0, R6, UR5, 0x1 ;  /* 0x0000000506147c11 */ /* 0x000fc6000f8008ff */
[--C-:B------:R-:W-:Y:S01]  /*03f0*/  IMAD R15, R2, UR4, R18.reuse ;  /* 0x00000004020f7c24 */ /* 0x100fe2000f8e0212 */
[----:B------:R-:W-:Y:S01]  /*0400*/  LEA R24, P1, R8, UR5, 0x1 ;  /* 0x0000000508187c11 */ /* 0x000fe2000f8208ff */
[--C-:B------:R-:W-:Y:S02]  /*0410*/  IMAD R17, R3, UR4, R18.reuse ;  /* 0x0000000403117c24 */ /* 0x100fe4000f8e0212 */
[C---:B------:R-:W-:Y:S01]  /*0420*/  IMAD.WIDE.U32 R10, R4.reuse, c[0x0][0x198], RZ ;  /* 0x00006600040a7a25 */ /* 0x040fe200078e00ff */
[----:B------:R-:W-:Y:S02]  /*0430*/  IADD3 R15, R7, R15, RZ ;  /* 0x0000000f070f7210 */ /* 0x000fe40007ffe0ff */
[----:B------:R-:W-:Y:S01]  /*0440*/  IADD3 R9, R9, R17, RZ ;  /* 0x0000001109097210 */ /* 0x000fe20007ffe0ff */
[----:B------:R-:W-:Y:S01]  /*0450*/  IMAD R19, R4, UR4, R18 ;  /* 0x0000000404137c24 */ /* 0x000fe2000f8e0212 */
[----:B------:R-:W-:Y:S01]  /*0460*/  LEA.HI.X R21, R6, UR7, R15, 0x1, P0 ;  /* 0x0000000706157c11 */ /* 0x000fe200080f0c0f */
[----:B------:R-:W-:Y:S01]  /*0470*/  IMAD.WIDE.U32 R12, R5, c[0x0][0x198], RZ ;  /* 0x00006600050c7a25 */ /* 0x000fe200078e00ff */
[----:B------:R-:W-:-:S02]  /*0480*/  LEA.HI.X R25, R8, UR7, R9, 0x1, P1 ;  /* 0x0000000708197c11 */ /* 0x000fc400088f0c09 */
[----:B------:R-:W-:Y:S01]  /*0490*/  IADD3 R7, R11, R19, RZ ;  /* 0x000000130b077210 */ /* 0x000fe20007ffe0ff */
[----:B------:R-:W-:Y:S01]  /*04a0*/  IMAD R23, R5, UR4, R18 ;  /* 0x0000000405177c24 */ /* 0x000fe2000f8e0212 */
[----:B------:R-:W-:Y:S01]  /*04b0*/  LEA R28, P2, R10, UR5, 0x1 ;  /* 0x000000050a1c7c11 */ /* 0x000fe2000f8408ff */
[----:B------:R-:W-:Y:S01]  /*04c0*/  IMAD.WIDE.U32 R20, R228, 0x2, R20 ;  /* 0x00000002e4147825 */ /* 0x000fe200078e0014 */
[----:B------:R-:W-:Y:S02]  /*04d0*/  LEA R32, P0, R12, UR5, 0x1 ;  /* 0x000000050c207c11 */ /* 0x000fe4000f8008ff */
[----:B------:R-:W-:Y:S01]  /*04e0*/  IADD3 R9, R13, R23, RZ ;  /* 0x000000170d097210 */ /* 0x000fe20007ffe0ff */
[----:B------:R-:W-:Y:S01]  /*04f0*/  IMAD.WIDE.U32 R24, R228, 0x2, R24 ;  /* 0x00000002e4187825 */ /* 0x000fe200078e0018 */
[----:B------:R-:W-:Y:S02]  /*0500*/  LOP3.LUT R6, R27, 0xc0, R62, 0xfe, !PT ;  /* 0x000000c01b067812 */ /* 0x000fe400078efe3e */
[----:B------:R-:W-:-:S02]  /*0510*/  LEA.HI.X R29, R10, UR7, R7, 0x1, P2 ;  /* 0x000000070a1d7c11 */ /* 0x000fc400090f0c07 */
[----:B------:R-:W-:Y:S01]  /*0520*/  MOV R11, 0x6540 ;  /* 0x00006540000b7802 */ /* 0x000fe20000000f00 */
[----:B------:R-:W-:Y:S01]  /*0530*/  IMAD.WIDE.U32 R14, R6, c[0x0][0x198], RZ ;  /* 0x00006600060e7a25 */ /* 0x000fe200078e00ff */
[----:B------:R-:W-:Y:S02]  /*0540*/  LEA.HI.X R33, R12, UR7, R9, 0x1, P0 ;  /* 0x000000070c217c11 */ /* 0x000fe400080f0c09 */
[----:B------:R-:W-:Y:S01]  /*0550*/  LEA.HI R7, R0, 0x60, RZ, 0x1d ;  /* 0x0000006000077811 */ /* 0x000fe200078fe8ff */
[----:B------:R-:W-:Y:S01]  /*0560*/  IMAD R17, R6, UR4, R18 ;  /* 0x0000000406117c24 */ /* 0x000fe2000f8e0212 */
[----:B------:R-:W-:Y:S01]  /*0570*/  LEA.HI R9, R0, 0xe0, RZ, 0x1d ;  /* 0x000000e000097811 */ /* 0x000fe200078fe8ff */
[----:B------:R-:W-:Y:S01]  /*0580*/  IMAD.WIDE.U32 R28, R228, 0x2, R28 ;  /* 0x00000002e41c7825 */ /* 0x000fe200078e001c */
[----:B------:R-:W-:Y:S02]  /*0590*/  PRMT R8, R62, R11, UR17 ;  /* 0x000000113e087e16 */ /* 0x000fe4000800000b */
[----:B------:R-:W-:Y:S01]  /*05a0*/  LOP3.LUT R7, R7, UR12, RZ, 0xfc, !PT ;  /* 0x0000000c07077c12 */ /* 0x000fe2000f8efcff */
[----:B------:R-:W-:Y:S01]  /*05b0*/  IMAD.WIDE.U32 R32, R228, 0x2, R32 ;  /* 0x00000002e4207825 */ /* 0x000fe200078e0020 */
[----:B------:R-:W-:Y:S01]  /*05c0*/  LOP3.LUT R9, R9, UR12, RZ, 0xfc, !PT ;  /* 0x0000000c09097c12 */ /* 0x000fe2000f8efcff */
[----:B------:R-:W-:Y:S01]  /*05d0*/  ULDC.64 UR12, c[0x0][0x170] ;  /* 0x00005c00000c7ab9 */ /* 0x000fe20000000a00 */
[----:B------:R-:W-:Y:S01]  /*05e0*/  IADD3 R15, R15, R17, RZ ;  /* 0x000000110f0f7210 */ /* 0x000fe20007ffe0ff */
[----:B------:R-:W-:Y:S01]  /*05f0*/  IMAD.WIDE.U32 R10, R8, c[0x0][0x198], RZ ;  /* 0x00006600080a7a25 */ /* 0x000fe200078e00ff */
[C---:B------:R-:W-:Y:S01]  /*0600*/  LEA R36, P0, R14.reuse, UR5, 0x1 ;  /* 0x000000050e247c11 */ /* 0x040fe2000f8008ff */
[----:B------:R-:W2:Y:S02]  /*0610*/  LDG.E.128 R28, [R28.64] ;  /* 0x0000000e1c1c7981 */ /* 0x000ea4000c1e1d00 */
[----:B------:R-:W-:Y:S01]  /*0620*/  IMAD.WIDE.U32 R16, R9, c[0x0][0x198], RZ ;  /* 0x0000660009107a25 */ /* 0x000fe200078e00ff */
[----:B------:R-:W-:Y:S01]  /*0630*/  LEA.HI.X R37, R14, UR7, R15, 0x1, P0 ;  /* 0x000000070e257c11 */ /* 0x000fe200080f0c0f */
[----:B------:R-:W3:Y:S01]  /*0640*/  LDG.E.128 R32, [R32.64] ;  /* 0x0000000e20207981 */ /* 0x000ee2000c1e1d00 */
[----:B------:R-:W-:Y:S01]  /*0650*/  LEA R40, P0, R10, UR5, 0x1 ;  /* 0x000000050a287c11 */ /* 0x000fe2000f8008ff */
[----:B------:R-:W-:Y:S01]  /*0660*/  IMAD R19, R8, UR4, R18 ;  /* 0x0000000408137c24 */ /* 0x000fe2000f8e0212 */
[----:B------:R-:W-:Y:S01]  /*0670*/  LEA R48, P2, R16, UR5, 0x1 ;  /* 0x0000000510307c11 */ /* 0x000fe2000f8408ff */
[----:B------:R-:W-:-:S03]  /*0680*/  IMAD.WIDE.U32 R12, R7, c[0x0][0x198], RZ ;  /* 0x00006600070c7a25 */ /* 0x000fc600078e00ff */
[----:B------:R-:W-:Y:S01]  /*0690*/  IADD3 R15, R11, R19, RZ ;  /* 0x000000130b0f7210 */ /* 0x000fe20007ffe0ff */
[--C-:B------:R-:W-:Y:S01]  /*06a0*/  IMAD R23, R7, UR4, R18.reuse ;  /* 0x0000000407177c24 */ /* 0x100fe2000f8e0212 */
[----:B------:R-:W-:Y:S01]  /*06b0*/  LEA R44, P1, R12, UR5, 0x1 ;  /* 0x000000050c2c7c11 */ /* 0x000fe2000f8208ff */
[----:B------:R-:W-:Y:S01]  /*06c0*/  IMAD R27, R9, UR4, R18 ;  /* 0x00000004091b7c24 */ /* 0x000fe2000f8e0212 */
[----:B------:R-:W-:Y:S01]  /*06d0*/  LEA.HI.X R41, R10, UR7, R15, 0x1, P0 ;  /* 0x000000070a297c11 */ /* 0x000fe200080f0c0f */
[C---:B------:R-:W-:Y:S01]  /*06e0*/  IMAD.WIDE.U32 R36, R228.reuse, 0x2, R36 ;  /* 0x00000002e4247825 */ /* 0x040fe200078e0024 */
[----:B------:R-:W-:Y:S01]  /*06f0*/  IADD3 R13, R13, R23, RZ ;  /* 0x000000170d0d7210 */ /* 0x000fe20007ffe0ff */
[----:B------:R-:W-:Y:S01]  /*0700*/  ULDC.64 UR4, c[0x0][0x168] ;  /* 0x00005a0000047ab9 */ /* 0x000fe20000000a00 */
[----:B------:R-:W-:Y:S01]  /*0710*/  IADD3 R11, R17, R27, RZ ;  /* 0x0000001b110b7210 */ /* 0x000fe20007ffe0ff */
[----:B------:R-:W-:Y:S01]  /*0720*/  IMAD.WIDE.U32 R40, R228, 0x2, R40 ;  /* 0x00000002e4287825 */ /* 0x000fe200078e0028 */
[----:B------:R-:W-:Y:S01]  /*0730*/  LEA.HI.X R45, R12, UR7, R13, 0x1, P1 ;  /* 0x000000070c2d7c11 */ /* 0x000fe200088f0c0d */
[----:B------:R-:W4:Y:S01]  /*0740*/  LDG.E.128 R20, [R20.64] ;  /* 0x0000000e14147981 */ /* 0x000f22000c1e1d00 */
[----:B------:R-:W-:-:S03]  /*0750*/  LEA.HI.X R49, R16, UR7, R11, 0x1, P2 ;  /* 0x0000000710317c11 */ /* 0x000fc600090f0c0b */
[C---:B------:R-:W-:Y:S01]  /*0760*/  IMAD.WIDE.U32 R44, R228.reuse, 0x2, R44 ;  /* 0x00000002e42c7825 */ /* 0x040fe200078e002c */
[----:B------:R-:W5:Y:S03]  /*0770*/  LDG.E.128 R24, [R24.64] ;  /* 0x0000000e18187981 */ /* 0x000f66000c1e1d00 */
[----:B------:R-:W-:Y:S01]  /*0780*/  IMAD.WIDE.U32 R48, R228, 0x2, R48 ;  /* 0x00000002e4307825 */ /* 0x000fe200078e0030 */
[----:B------:R-:W5:Y:S04]  /*0790*/  LDG.E.128 R36, [R36.64] ;  /* 0x0000000e24247981 */ /* 0x000f68000c1e1d00 */
[----:B------:R-:W5:Y:S04]  /*07a0*/  LDG.E.128 R40, [R40.64] ;  /* 0x0000000e28287981 */ /* 0x000f68000c1e1d00 */
[----:B------:R-:W5:Y:S04]  /*07b0*/  LDG.E.128 R44, [R44.64] ;  /* 0x0000000e2c2c7981 */ /* 0x000f68000c1e1d00 */
[----:B------:R-:W5:Y:S01]  /*07c0*/  LDG.E.128 R48, [R48.64] ;  /* 0x0000000e30307981 */ /* 0x000f62000c1e1d00 */
[----:B------:R-:W-:-:S02]  /*07d0*/  MOV R11, c[0x0][0x178] ;  /* 0x00005e00000b7a02 */ /* 0x000fc40000000f00 */
[----:B------:R-:W-:Y:S02]  /*07e0*/  LOP3.LUT R10, R0, 0x3, RZ, 0xc0, !PT ;  /* 0x00000003000a7812 */ /* 0x000fe400078ec0ff */
[----:B------:R-:W-:Y:S01]  /*07f0*/  SHF.R.S32.HI R12, RZ, 0x2, R0 ;  /* 0x00000002ff0c7819 */ /* 0x000fe20000011400 */
[----:B------:R-:W-:Y:S01]  /*0800*/  FMUL R14, R11, 1.4426950216293334961 ;  /* 0x3fb8aa3b0b0e7820 */ /* 0x000fe20000400000 */
[----:B------:R-:W-:Y:S01]  /*0810*/  MOV R69, c[0x0][0x1b0] ;  /* 0x00006c0000457a02 */ /* 0x000fe20000000f00 */
[----:B------:R-:W-:Y:S01]  /*0820*/  IMAD R11, R10, 0x48, RZ ;  /* 0x000000480a0b7824 */ /* 0x000fe200078e02ff */
[----:B------:R-:W-:Y:S02]  /*0830*/  SGXT R10, R12, 0x1 ;  /* 0x000000010c0a781a */ /* 0x000fe40000000200 */
[----:B------:R-:W-:Y:S02]  /*0840*/  LOP3.LUT R13, R62, 0xa0, RZ, 0xfc, !PT ;  /* 0x000000a03e0d7812 */ /* 0x000fe400078efcff */
[----:B------:R-:W-:-:S02]  /*0850*/  LOP3.LUT R217, R11, 0x120, R10, 0x78, !PT ;  /* 0x000001200bd97812 */ /* 0x000fc400078e780a */
[----:B------:R-:W-:Y:S01]  /*0860*/  MOV R67, c[0x0][0x1a4] ;  /* 0x0000690000437a02 */ /* 0x000fe20000000f00 */
[C---:B------:R-:W-:Y:S01]  /*0870*/  IMAD.WIDE.U32 R10, R13.reuse, c[0x0][0x1b0], RZ ;  /* 0x00006c000d0a7a25 */ /* 0x040fe200078e00ff */
[C---:B------:R-:W-:Y:S02]  /*0880*/  LOP3.LUT R230, R0.reuse, 0x10, RZ, 0xc0, !PT ;  /* 0x0000001000e67812 */ /* 0x040fe400078ec0ff */
[----:B------:R-:W-:Y:S02]  /*0890*/  SHF.R.S32.HI R61, RZ, 0x1f, R69 ;  /* 0x0000001fff3d7819 */ /* 0x000fe40000011445 */
[----:B------:R-:W-:Y:S01]  /*08a0*/  SHF.L.U32 R208, R0, 0x6, RZ ;  /* 0x0000000600d07819 */ /* 0x000fe200000006ff */
[----:B------:R1:W2:Y:S01]  /*08b0*/  R2UR UR16, R14 ;  /* 0x000000000e1073c2 */ /* 0x0002a200000e0000 */
[----:B------:R-:W-:Y:S01]  /*08c0*/  SHF.R.U32.HI R17, RZ, 0x1, R230 ;  /* 0x00000001ff117819 */ /* 0x000fe200000116e6 */
[----:B------:R-:W-:Y:S01]  /*08d0*/  IMAD R11, R13, R61, R11 ;  /* 0x0000003d0d0b7224 */ /* 0x000fe200078e020b */
[----:B------:R-:W-:-:S02]  /*08e0*/  LOP3.LUT R12, R217, 0x200, R208, 0xf8, !PT ;  /* 0x00000200d90c7812 */ /* 0x000fc400078ef8d0 */
[----:B------:R-:W-:Y:S02]  /*08f0*/  SHF.R.S32.HI R59, RZ, 0x1f, R67 ;  /* 0x0000001fff3b7819 */ /* 0x000fe40000011443 */
[----:B------:R-:W-:Y:S01]  /*0900*/  LOP3.LUT R53, R62, 0x80, RZ, 0xfc, !PT ;  /* 0x000000803e357812 */ /* 0x000fe200078efcff */
[----:B-1----:R-:W-:Y:S01]  /*0910*/  IMAD.WIDE.U32 R14, R13, c[0x0][0x1a4], RZ ;  /* 0x000069000d0e7a25 */ /* 0x002fe200078e00ff */
[----:B------:R-:W-:-:S03]  /*0920*/  LOP3.LUT R71, R12, R17, RZ, 0x3c, !PT ;  /* 0x000000110c477212 */ /* 0x000fc600078e3cff */
[----:B------:R-:W-:Y:S01]  /*0930*/  IMAD R17, R13, R59, R15 ;  /* 0x0000003b0d117224 */ /* 0x000fe200078e020f */
[C---:B------:R-:W-:Y:S01]  /*0940*/  SHF.L.U64.HI R13, R10.reuse, 0x1, R11 ;  /* 0x000000010a0d7819 */ /* 0x040fe2000001020b */
[----:B------:R-:W-:Y:S01]  /*0950*/  IMAD.WIDE.U32 R18, R53, c[0x0][0x1b0], RZ ;  /* 0x00006c0035127a25 */ /* 0x000fe200078e00ff */
[----:B------:R-:W-:Y:S02]  /*0960*/  LOP3.LUT R11, R229, 0x38, R0, 0x48, !PT ;  /* 0x00000038e50b7812 */ /* 0x000fe400078e4800 */
[----:B------:R-:W-:Y:S01]  /*0970*/  SHF.L.U32 R12, R10, 0x1, RZ ;  /* 0x000000010a0c7819 */ /* 0x000fe200000006ff */
[C---:B------:R-:W-:Y:S01]  /*0980*/  IMAD R15, R53.reuse, R61, R19 ;  /* 0x0000003d350f7224 */ /* 0x040fe200078e0213 */
[C---:B------:R-:W-:Y:S01]  /*0990*/  LEA R227, R62.reuse, R11, 0x6 ;  /* 0x0000000b3ee37211 */ /* 0x040fe200078e30ff */
[C---:B------:R-:W-:Y:S01]  /*09a0*/  IMAD.WIDE.U32 R10, R53.reuse, c[0x0][0x1a4], RZ ;  /* 0x00006900350a7a25 */ /* 0x040fe200078e00ff */
[----:B------:R-:W-:Y:S02]  /*09b0*/  LOP3.LUT R64, R62, 0x20, RZ, 0xfc, !PT ;  /* 0x000000203e407812 */ /* 0x000fe400078efcff */
[----:B------:R-:W-:Y:S01]  /*09c0*/  SHF.L.U64.HI R55, R18, 0x1, R15 ;  /* 0x0000000112377819 */ /* 0x000fe2000001020f */
[----:B------:R-:W-:-:S02]  /*09d0*/  IMAD R53, R53, R59, R11 ;  /* 0x0000003b35357224 */ /* 0x000fc400078e020b */
[C---:B------:R-:W-:Y:S02]  /*09e0*/  IMAD R15, R59.reuse, R62, RZ ;  /* 0x0000003e3b0f7224 */ /* 0x040fe400078e02ff */
[----:B------:R-:W-:Y:S02]  /*09f0*/  IMAD R11, R59, R64, RZ ;  /* 0x000000403b0b7224 */ /* 0x000fe400078e02ff */
[----:B------:R-:W-:-:S04]  /*0a00*/  IMAD.WIDE.U32 R56, R62, c[0x0][0x1a4], RZ ;  /* 0x000069003e387a25 */ /* 0x000fc800078e00ff */
[----:B------:R-:W-:Y:S01]  /*0a10*/  IMAD.WIDE.U32 R58, R64, c[0x0][0x1a4], RZ ;  /* 0x00006900403a7a25 */ /* 0x000fe200078e00ff */
[----:B------:R-:W-:-:S03]  /*0a20*/  IADD3 R57, R57, R15, RZ ;  /* 0x0000000f39397210 */ /* 0x000fc60007ffe0ff */
[----:B------:R-:W-:Y:S01]  /*0a30*/  IMAD R19, R61, R62, RZ ;  /* 0x0000003e3d137224 */ /* 0x000fe200078e02ff */
[----:B------:R-:W-:Y:S01]  /*0a40*/  IADD3 R59, R59, R11, RZ ;  /* 0x0000000b3b3b7210 */ /* 0x000fe20007ffe0ff */
[----:B------:R-:W-:Y:S01]  /*0a50*/  IMAD.WIDE.U32 R62, R62, c[0x0][0x1b0], RZ ;  /* 0x00006c003e3e7a25 */ /* 0x000fe200078e00ff */
[----:B------:R-:W-:-:S03]  /*0a60*/  SHF.L.U32 R54, R18, 0x1, RZ ;  /* 0x0000000112367819 */ /* 0x000fc600000006ff */
[----:B------:R-:W-:Y:S01]  /*0a70*/  IMAD R15, R61, R64, RZ ;  /* 0x000000403d0f7224 */ /* 0x000fe200078e02ff */
[----:B------:R-:W-:Y:S01]  /*0a80*/  IADD3 R63, R63, R19, RZ ;  /* 0x000000133f3f7210 */ /* 0x000fe20007ffe0ff */
[----:B------:R-:W-:Y:S01]  /*0a90*/  IMAD.WIDE R72, R67, 0x40, R56 ;  /* 0x0000004043487825 */ /* 0x000fe200078e0238 */
[----:B------:R-:W-:-:S03]  /*0aa0*/  SHF.L.U32 R16, R14, 0x1, RZ ;  /* 0x000000010e107819 */ /* 0x000fc600000006ff */
[----:B------:R-:W-:Y:S01]  /*0ab0*/  IMAD.WIDE R18, R67, 0x40, R58 ;  /* 0x0000004043127825 */ /* 0x000fe200078e023a */
[----:B------:R-:W-:Y:S02]  /*0ac0*/  LOP3.LUT R67, R0, 0x7, RZ, 0xc0, !PT ;  /* 0x0000000700437812 */ /* 0x000fe400078ec0ff */
[----:B------:R-:W-:Y:S01]  /*0ad0*/  SHF.L.U64.HI R17, R14, 0x1, R17 ;  /* 0x000000010e117819 */ /* 0x000fe20000010211 */
[----:B------:R-:W-:Y:S01]  /*0ae0*/  IMAD.WIDE.U32 R64, R64, c[0x0][0x1b0], RZ ;  /* 0x00006c0040407a25 */ /* 0x000fe200078e00ff */
[C---:B------:R-:W-:Y:S02]  /*0af0*/  SHF.L.U32 R60, R10.reuse, 0x1, RZ ;  /* 0x000000010a3c7819 */ /* 0x040fe400000006ff */
[----:B------:R-:W-:Y:S01]  /*0b00*/  SHF.L.U64.HI R61, R10, 0x1, R53 ;  /* 0x000000010a3d7819 */ /* 0x000fe20000010235 */
[----:B------:R-:W-:Y:S01]  /*0b10*/  IMAD.WIDE.U32 R10, R67, 0x10, R12 ;  /* 0x00000010430a7825 */ /* 0x000fe200078e000c */
[----:B------:R-:W-:-:S03]  /*0b20*/  IADD3 R65, R65, R15, RZ ;  /* 0x0000000f41417210 */ /* 0x000fc60007ffe0ff */
[----:B------:R-:W-:Y:S01]  /*0b30*/  IMAD.WIDE.U32 R14, R67, 0x10, R16 ;  /* 0x00000010430e7825 */ /* 0x000fe200078e0010 */
[----:B------:R-:W-:-:S03]  /*0b40*/  IADD3 R12, P0, R10, c[0x0][0x170], RZ ;  /* 0x00005c000a0c7a10 */ /* 0x000fc60007f1e0ff */
[----:B------:R-:W-:Y:S01]  /*0b50*/  IMAD.WIDE.U32 R16, R67, 0x10, R54 ;  /* 0x0000001043107825 */ /* 0x000fe200078e0036 */
[----:B------:R-:W-:-:S03]  /*0b60*/  IADD3 R14, P1, R14, c[0x0][0x168], RZ ;  /* 0x00005a000e0e7a10 */ /* 0x000fc60007f3e0ff */
[----:B------:R-:W-:Y:S01]  /*0b70*/  IMAD.WIDE.U32 R54, R67, 0x10, R60 ;  /* 0x0000001043367825 */ /* 0x000fe200078e003c */
[----:B------:R-:W-:Y:S01]  /*0b80*/  IADD3.X R13, R11, c[0x0][0x174], RZ, P0, !PT ;  /* 0x00005d000b0d7a10 */ /* 0x000fe200007fe4ff */
[----:B------:R-:W-:Y:S01]  /*0b90*/  UIADD3 UR4, UP1, UR11, UR4, URZ ;  /* 0x000000040b047290 */ /* 0x000fe2000ff3e03f */
[----:B------:R-:W-:Y:S01]  /*0ba0*/  IADD3.X R15, R15, c[0x0][0x16c], RZ, P1, !PT ;  /* 0x00005b000f0f7a10 */ /* 0x000fe20000ffe4ff */
[----:B------:R-:W-:Y:S01]  /*0bb0*/  UIADD3 UR7, UP0, UR11, UR12, URZ ;  /* 0x0000000c0b077290 */ /* 0x000fe2000ff1e03f */
[----:B------:R-:W-:Y:S02]  /*0bc0*/  IADD3 R10, P0, R16, c[0x0][0x170], RZ ;  /* 0x00005c00100a7a10 */ /* 0x000fe40007f1e0ff */
[----:B------:R-:W-:Y:S01]  /*0bd0*/  IADD3 R16, P1, R54, c[0x0][0x168], RZ ;  /* 0x00005a0036107a10 */ /* 0x000fe20007f3e0ff */
[----:B------:R-:W-:Y:S01]  /*0be0*/  UIADD3.X UR5, UR10, UR5, URZ, UP1, !UPT ;  /* 0x000000050a057290 */ /* 0x000fe20008ffe43f */
[----:B------:R-:W-:Y:S01]  /*0bf0*/  IADD3.X R11, R17, c[0x0][0x174], RZ, P0, !PT ;  /* 0x00005d00110b7a10 */ /* 0x000fe200007fe4ff */
[----:B------:R-:W-:Y:S01]  /*0c00*/  UIADD3.X UR9, UR10, UR13, URZ, UP0, !UPT ;  /* 0x0000000d0a097290 */ /* 0x000fe200087fe43f */
[----:B------:R-:W-:Y:S01]  /*0c10*/  IADD3.X R17, R55, c[0x0][0x16c], RZ, P1, !PT ;  /* 0x00005b0037117a10 */ /* 0x000fe20000ffe4ff */
[----:B------:R-:W-:Y:S01]  /*0c20*/  IMAD.WIDE R52, R69, 0x40, R64 ;  /* 0x0000004045347825 */ /* 0x000fe200078e0240 */
[----:B------:R-:W-:-:S02]  /*0c30*/  LEA R60, P1, R58, UR4, 0x1 ;  /* 0x000000043a3c7c11 */ /* 0x000fc4000f8208ff */
[----:B------:R-:W-:Y:S02]  /*0c40*/  LEA R54, P0, R56, UR4, 0x1 ;  /* 0x0000000438367c11 */ /* 0x000fe4000f8008ff */
[----:B------:R-:W-:Y:S01]  /*0c50*/  LEA R68, P3, R64, UR7, 0x1 ;  /* 0x0000000740447c11 */ /* 0x000fe2000f8608ff */
[----:B------:R-:W-:Y:S01]  /*0c60*/  IMAD.WIDE R74, R69, 0x40, R62 ;  /* 0x00000040454a7825 */ /* 0x000fe200078e023e */
[----:B------:R-:W-:Y:S02]  /*0c70*/  LEA R66, P2, R62, UR7, 0x1 ;  /* 0x000000073e427c11 */ /* 0x000fe4000f8408ff */
[----:B------:R-:W-:Y:S02]  /*0c80*/  LEA.HI.X R61, R58, UR5, R59, 0x1, P1 ;  /* 0x000000053a3d7c11 */ /* 0x000fe400088f0c3b */
[----:B------:R-:W-:Y:S02]  /*0c90*/  LEA.HI.X R55, R56, UR5, R57, 0x1, P0 ;  /* 0x0000000538377c11 */ /* 0x000fe400080f0c39 */
[----:B------:R-:W-:-:S02]  /*0ca0*/  LEA.HI.X R69, R64, UR9, R65, 0x1, P3 ;  /* 0x0000000940457c11 */ /* 0x000fc400098f0c41 */
[----:B------:R-:W-:Y:S02]  /*0cb0*/  LEA R58, P1, R18, UR4, 0x1 ;  /* 0x00000004123a7c11 */ /* 0x000fe4000f8208ff */
[----:B------:R-:W-:Y:S02]  /*0cc0*/  LEA R64, P3, R52, UR7, 0x1 ;  /* 0x0000000734407c11 */ /* 0x000fe4000f8608ff */
[----:B------:R-:W-:Y:S02]  /*0cd0*/  SHF.L.U32 R227, R227, 0x1, RZ ;  /* 0x00000001e3e37819 */ /* 0x000fe400000006ff */
[----:B------:R-:W-:Y:S02]  /*0ce0*/  LEA.HI.X R67, R62, UR9, R63, 0x1, P2 ;  /* 0x000000093e437c11 */ /* 0x000fe400090f0c3f */
[----:B------:R-:W-:Y:S01]  /*0cf0*/  LEA.HI.X R59, R18, UR5, R19, 0x1, P1 ;  /* 0x00000005123b7c11 */ /* 0x000fe200088f0c13 */
[----:B------:R-:W-:Y:S01]  /*0d00*/  IMAD.WIDE.U32 R18, R228, 0x2, R54 ;  /* 0x00000002e4127825 */ /* 0x000fe200078e0036 */
[----:B------:R-:W-:-:S03]  /*0d10*/  LEA.HI.X R65, R52, UR9, R53, 0x1, P3 ;  /* 0x0000000934417c11 */ /* 0x000fc600098f0c35 */
[----:B------:R-:W-:Y:S01]  /*0d20*/  IMAD.WIDE.U32 R52, R228, 0x2, R60 ;  /* 0x00000002e4347825 */ /* 0x000fe200078e003c */
[----:B------:R-:W-:Y:S02]  /*0d30*/  LEA R56, P0, R72, UR4, 0x1 ;  /* 0x0000000448387c11 */ /* 0x000fe4000f8008ff */
[----:B------:R-:W-:Y:S02]  /*0d40*/  LEA R62, P2, R74, UR7, 0x1 ;  /* 0x000000074a3e7c11 */ /* 0x000fe4000f8408ff */
[----:B------:R-:W-:Y:S02]  /*0d50*/  LEA.HI.X R57, R72, UR5, R73, 0x1, P0 ;  /* 0x0000000548397c11 */ /* 0x000fe400080f0c49 */
[----:B------:R-:W-:Y:S02]  /*0d60*/  LEA.HI.X R63, R74, UR9, R75, 0x1, P2 ;  /* 0x000000094a3f7c11 */ /* 0x000fe400090f0c4b */
[----:B------:R-:W-:-:S04]  /*0d70*/  SHF.L.U32 R226, R0, 0x5, RZ ;  /* 0x0000000500e27819 */ /* 0x000fc800000006ff */
[----:B------:R-:W-:-:S04]  /*0d80*/  LOP3.LUT R71, R71, 0x400, R226, 0xf8, !PT ;  /* 0x0000040047477812 */ /* 0x000fc800078ef8e2 */
[----:B------:R-:W-:Y:S02]  /*0d90*/  LOP3.LUT R71, R71, 0x1800, R226, 0xf8, !PT ;  /* 0x0000180047477812 */ /* 0x000fe400078ef8e2 */
[C---:B------:R-:W-:Y:S02]  /*0da0*/  LOP3.LUT R208, R217.reuse, 0x600, R208, 0xf8, !PT ;  /* 0x00000600d9d07812 */ /* 0x040fe400078ef8d0 */
[----:B------:R-:W-:Y:S02]  /*0db0*/  LOP3.LUT R217, R217, 0x18, R0, 0x78, !PT ;  /* 0x00000018d9d97812 */ /* 0x000fe400078e7800 */
[C---:B------:R-:W-:Y:S02]  /*0dc0*/  LOP3.LUT R224, R71.reuse, 0x10, RZ, 0x3c, !PT ;  /* 0x0000001047e07812 */ /* 0x040fe400078e3cff */
[C---:B------:R-:W-:Y:S02]  /*0dd0*/  LOP3.LUT R223, R71.reuse, 0x20, RZ, 0x3c, !PT ;  /* 0x0000002047df7812 */ /* 0x040fe400078e3cff */
[----:B------:R-:W-:-:S02]  /*0de0*/  LOP3.LUT R222, R71, 0x30, RZ, 0x3c, !PT ;  /* 0x0000003047de7812 */ /* 0x000fc400078e3cff */
[C---:B------:R-:W-:Y:S02]  /*0df0*/  LOP3.LUT R221, R71.reuse, 0x2000, RZ, 0x3c, !PT ;  /* 0x0000200047dd7812 */ /* 0x040fe400078e3cff */
[C---:B------:R-:W-:Y:S02]  /*0e00*/  LOP3.LUT R220, R71.reuse, 0x2010, RZ, 0x3c, !PT ;  /* 0x0000201047dc7812 */ /* 0x040fe400078e3cff */
[C---:B------:R-:W-:Y:S02]  /*0e10*/  LOP3.LUT R219, R71.reuse, 0x2020, RZ, 0x3c, !PT ;  /* 0x0000202047db7812 */ /* 0x040fe400078e3cff */
[----:B------:R-:W-:Y:S01]  /*0e20*/  LOP3.LUT R218, R71, 0x2030, RZ, 0x3c, !PT ;  /* 0x0000203047da7812 */ /* 0x000fe200078e3cff */
[----:B------:R-:W-:Y:S01]  /*0e30*/  CS2R R104, SRZ ;  /* 0x0000000000687805 */ /* 0x000fe2000001ff00 */
[----:B------:R-:W-:Y:S01]  /*0e40*/  MOV R193, 0x3f800000 ;  /* 0x3f80000000c17802 */ /* 0x000fe20000000f00 */
        /* <DEDUP_REMOVED lines=26> */
[----:B------:R-:W-:-:S02]  /*0ff0*/  LOP3.LUT R216, R217, 0x20, RZ, 0x3c, !PT ;  /* 0x00000020d9d87812 */ /* 0x000fc400078e3cff */
[C---:B------:R-:W-:Y:S02]  /*1000*/  LOP3.LUT R215, R217.reuse, 0x220, RZ, 0x3c, !PT ;  /* 0x00000220d9d77812 */ /* 0x040fe400078e3cff */
[----:B------:R-:W-:Y:S01]  /*1010*/  LOP3.LUT R214, R217, 0x420, RZ, 0x3c, !PT ;  /* 0x00000420d9d67812 */ /* 0x000fe200078e3cff */
[----:B--2---:R-:W-:Y:S04]  /*1020*/  STS.128 [R227+0x4000], R28 ;  /* 0x0040001ce3007388 */ /* 0x004fe80000000c00 */
[----:B---3--:R-:W-:Y:S04]  /*1030*/  STS.128 [R227+0x5000], R32 ;  /* 0x00500020e3007388 */ /* 0x008fe80000000c00 */
[----:B----4-:R1:W-:Y:S04]  /*1040*/  STS.128 [R227+0x1000], R20 ;  /* 0x00100014e3007388 */ /* 0x0103e80000000c00 */
[----:B-----5:R2:W-:Y:S04]  /*1050*/  STS.128 [R227+0x2000], R24 ;  /* 0x00200018e3007388 */ /* 0x0205e80000000c00 */
[----:B------:R-:W-:Y:S04]  /*1060*/  STS.128 [R227+0x6000], R36 ;  /* 0x00600024e3007388 */ /* 0x000fe80000000c00 */
[----:B------:R-:W-:Y:S01]  /*1070*/  STS.128 [R227], R40 ;  /* 0x00000028e3007388 */ /* 0x000fe20000000c00 */
[----:B-1----:R-:W-:-:S03]  /*1080*/  IMAD.WIDE.U32 R20, R228, 0x2, R66 ;  /* 0x00000002e4147825 */ /* 0x002fc600078e0042 */
[----:B------:R1:W-:Y:S01]  /*1090*/  STS.128 [R227+0x3000], R44 ;  /* 0x0030002ce3007388 */ /* 0x0003e20000000c00 */
[----:B------:R-:W-:-:S03]  /*10a0*/  IMAD.WIDE.U32 R22, R228, 0x2, R68 ;  /* 0x00000002e4167825 */ /* 0x000fc600078e0044 */
[----:B------:R3:W-:Y:S04]  /*10b0*/  STS.128 [R227+0x7000], R48 ;  /* 0x00700030e3007388 */ /* 0x0007e80000000c00 */
[----:B------:R-:W-:Y:S01]  /*10c0*/  @!PT LDS RZ, [RZ] ;  /* 0x00000000fffff984 */ /* 0x000fe20000000800 */
[----:B------:R-:W-:Y:S01]  /*10d0*/  @!PT LDS RZ, [RZ] ;  /* 0x00000000fffff984 */ /* 0x000fe20000000800 */
[----:B------:R-:W-:Y:S01]  /*10e0*/  @!PT LDS RZ, [RZ] ;  /* 0x00000000fffff984 */ /* 0x000fe20000000800 */
[----:B------:R4:W-:Y:S04]  /*10f0*/  LDGSTS.E.BYPASS.128 [R227+0x8000], [R18.64] ;  /* 0x0800000012e37fae */ /* 0x0009e8000b901c4e */
[----:B------:R1:W-:Y:S04]  /*1100*/  LDGSTS.E.BYPASS.128 [R227+0x9000], [R52.64] ;  /* 0x0900000034e37fae */ /* 0x0003e8000b901c4e */
[----:B------:R-:W0:Y:S04]  /*1110*/  LDGDEPBAR ;  /* 0x00000000000079af */ /* 0x000e280000000000 */
[----:B------:R1:W-:Y:S04]  /*1120*/  LDGSTS.E.BYPASS.128 [R227+0xc000], [R20.64] ;  /* 0x0c00000014e37fae */ /* 0x0003e8000b901c4e */
[----:B------:R1:W-:Y:S04]  /*1130*/  LDGSTS.E.BYPASS.128 [R227+0xd000], [R22.64] ;  /* 0x0d00000016e37fae */ /* 0x0003e8000b901c4e */
[----:B------:R-:W0:Y:S01]  /*1140*/  LDGDEPBAR ;  /* 0x00000000000079af */ /* 0x000e220000000000 */
[----:B--2---:R-:W-:-:S03]  /*1150*/  IMAD.WIDE.U32 R24, R228, 0x2, R56 ;  /* 0x00000002e4187825 */ /* 0x004fc600078e0038 */
[----:B------:R-:W-:Y:S01]  /*1160*/  BAR.SYNC.DEFER_BLOCKING 0x0 ;  /* 0x0000000000007b1d */ /* 0x000fe20000010000 */
[----:B----4-:R-:W-:-:S04]  /*1170*/  IMAD.WIDE.U32 R18, R228, 0x2, R58 ;  /* 0x00000002e4127825 */ /* 0x010fc800078e003a */
[----:B------:R-:W-:-:S04]  /*1180*/  IMAD.WIDE.U32 R26, R228, 0x2, R62 ;  /* 0x00000002e41a7825 */ /* 0x000fc800078e003e */
[----:B------:R-:W-:Y:S01]  /*1190*/  IMAD.WIDE.U32 R28, R228, 0x2, R64 ;  /* 0x00000002e41c7825 */ /* 0x000fe200078e0040 */
        /* <DEDUP_REMOVED lines=9> */
[----:B----4-:R-:W-:Y:S01]  /*1230*/  MOV R18, 0x3f800000 ;  /* 0x3f80000000127802 */ /* 0x010fe20000000f00 */
[----:B-1----:R-:W-:Y:S01]  /*1240*/  CS2R R44, SRZ ;  /* 0x00000000002c7805 */ /* 0x002fe2000001ff00 */
[----:B------:R-:W-:Y:S01]  /*1250*/  MOV R19, 0x3f800000 ;  /* 0x3f80000000137802 */ /* 0x000fe20000000f00 */
[----:B------:R-:W-:Y:S01]  /*1260*/  CS2R R46, SRZ ;  /* 0x00000000002e7805 */ /* 0x000fe2000001ff00 */
[----:B------:R-:W-:Y:S01]  /*1270*/  CS2R R40, SRZ ;  /* 0x0000000000287805 */ /* 0x000fe2000001ff00 */
[----:B------:R-:W-:Y:S01]  /*1280*/  CS2R R42, SRZ ;  /* 0x00000000002a7805 */ /* 0x000fe2000001ff00 */
[----:B------:R-:W-:Y:S01]  /*1290*/  CS2R R36, SRZ ;  /* 0x0000000000247805 */ /* 0x000fe2000001ff00 */
[----:B------:R-:W-:Y:S01]  /*12a0*/  CS2R R38, SRZ ;  /* 0x0000000000267805 */ /* 0x000fe2000001ff00 */
[----:B---3--:R-:W-:Y:S01]  /*12b0*/  CS2R R48, SRZ ;  /* 0x0000000000307805 */ /* 0x008fe2000001ff00 */
[----:B------:R-:W-:Y:S01]  /*12c0*/  CS2R R50, SRZ ;  /* 0x0000000000327805 */ /* 0x000fe2000001ff00 */
[----:B------:R-:W-:Y:S01]  /*12d0*/  CS2R R56, SRZ ;  /* 0x0000000000387805 */ /* 0x000fe2000001ff00 */
[----:B------:R-:W-:Y:S01]  /*12e0*/  CS2R R58, SRZ ;  /* 0x00000000003a7805 */ /* 0x000fe2000001ff00 */
[----:B------:R-:W-:-:S02]  /*12f0*/  LOP3.LUT R213, R217, 0x620, RZ, 0x3c, !PT ;  /* 0x00000620d9d57812 */ /* 0x000fc400078e3cff */
[C---:B------:R-:W-:Y:S02]  /*1300*/  LOP3.LUT R212, R217.reuse, 0x820, RZ, 0x3c, !PT ;  /* 0x00000820d9d47812 */ /* 0x040fe400078e3cff */
[C---:B------:R-:W-:Y:S02]  /*1310*/  LOP3.LUT R211, R217.reuse, 0xa20, RZ, 0x3c, !PT ;  /* 0x00000a20d9d37812 */ /* 0x040fe400078e3cff */
[C---:B------:R-:W-:Y:S02]  /*1320*/  LOP3.LUT R210, R217.reuse, 0xc20, RZ, 0x3c, !PT ;  /* 0x00000c20d9d27812 */ /* 0x040fe400078e3cff */
[----:B------:R-:W-:Y:S02]  /*1330*/  LOP3.LUT R209, R217, 0xe20, RZ, 0x3c, !PT ;  /* 0x00000e20d9d17812 */ /* 0x000fe400078e3cff */
[C---:B------:R-:W-:Y:S02]  /*1340*/  LOP3.LUT R207, R208.reuse, 0x8, RZ, 0x3c, !PT ;  /* 0x00000008d0cf7812 */ /* 0x040fe400078e3cff */
[----:B------:R-:W-:-:S02]  /*1350*/  LOP3.LUT R206, R208, 0x808, RZ, 0x3c, !PT ;  /* 0x00000808d0ce7812 */ /* 0x000fc400078e3cff */
[C---:B------:R-:W-:Y:S02]  /*1360*/  LOP3.LUT R205, R208.reuse, 0x10, RZ, 0x3c, !PT ;  /* 0x00000010d0cd7812 */ /* 0x040fe400078e3cff */
[C---:B------:R-:W-:Y:S02]  /*1370*/  LOP3.LUT R204, R208.reuse, 0x810, RZ, 0x3c, !PT ;  /* 0x00000810d0cc7812 */ /* 0x040fe400078e3cff */
[C---:B------:R-:W-:Y:S02]  /*1380*/  LOP3.LUT R203, R208.reuse, 0x18, RZ, 0x3c, !PT ;  /* 0x00000018d0cb7812 */ /* 0x040fe400078e3cff */
[C---:B------:R-:W-:Y:S02]  /*1390*/  LOP3.LUT R202, R208.reuse, 0x818, RZ, 0x3c, !PT ;  /* 0x00000818d0ca7812 */ /* 0x040fe400078e3cff */
        /* <DEDUP_REMOVED lines=8> */
[----:B------:R-:W-:Y:S02]  /*1420*/  SHF.L.U32 R225, R71, 0x1, RZ ;  /* 0x0000000147e17819 */ /* 0x000fe400000006ff */
[----:B------:R-:W-:Y:S02]  /*1430*/  SHF.L.U32 R224, R224, 0x1, RZ ;  /* 0x00000001e0e07819 */ /* 0x000fe400000006ff */
[----:B------:R-:W-:Y:S02]  /*1440*/  SHF.L.U32 R223, R223, 0x1, RZ ;  /* 0x00000001dfdf7819 */ /* 0x000fe400000006ff */
[----:B------:R-:W-:Y:S02]  /*1450*/  SHF.L.U32 R222, R222, 0x1, RZ ;  /* 0x00000001dede7819 */ /* 0x000fe400000006ff */
[----:B------:R-:W-:Y:S02]  /*1460*/  SHF.L.U32 R221, R221, 0x1, RZ ;  /* 0x00000001dddd7819 */ /* 0x000fe400000006ff */
[----:B------:R-:W-:-:S02]  /*1470*/  SHF.L.U32 R220, R220, 0x1, RZ ;  /* 0x00000001dcdc7819 */ /* 0x000fc400000006ff */
[----:B------:R-:W-:Y:S02]  /*1480*/  SHF.L.U32 R219, R219, 0x1, RZ ;  /* 0x00000001dbdb7819 */ /* 0x000fe400000006ff */
[----:B------:R-:W-:Y:S01]  /*1490*/  SHF.L.U32 R218, R218, 0x1, RZ ;  /* 0x00000001dada7819 */ /* 0x000fe200000006ff */
[----:B------:R-:W-:Y:S02]  /*14a0*/  UMOV UR4, 0x1 ;  /* 0x0000000100047882 */ /* 0x000fe40000000000 */
[----:B------:R-:W-:Y:S02]  /*14b0*/  UMOV UR5, 0xffffffff ;  /* 0xffffffff00057882 */ /* 0x000fe40000000000 */
[----:B--2---:R-:W-:Y:S02]  /*14c0*/  UMOV UR7, 0xffffffc0 ;  /* 0xffffffc000077882 */ /* 0x004fe40000000000 */
.L_x_1:
[----:B------:R-:W-:-:S04]  /*14d0*/  DEPBAR.LE SB0, 0x2 ;  /* 0x000080800000791a */ /* 0x000fc80000000000 */
[----:B------:R-:W-:Y:S01]  /*14e0*/  BAR.SYNC.DEFER_BLOCKING 0x0 ;  /* 0x0000000000007b1d */ /* 0x000fe20000010000 */
[----:B------:R-:W-:Y:S02]  /*14f0*/  UIADD3 UR5, UR5, 0x1, URZ ;  /* 0x0000000105057890 */ /* 0x000fe4000fffe03f */
[----:B------:R-:W-:Y:S02]  /*1500*/  UIADD3 UR4, UR4, 0x1, URZ ;  /* 0x0000000104047890 */ /* 0x000fe4000fffe03f */
[----:B------:R-:W-:Y:S02]  /*1510*/  UISETP.GT.AND UP0, UPT, UR5, 0x1, UPT ;  /* 0x000000010500788c */ /* 0x000fe4000bf04270 */
[----:B------:R-:W-:Y:S02]  /*1520*/  UIADD3 UR7, UR7, 0x40, URZ ;  /* 0x0000004007077890 */ /* 0x000fe4000fffe03f */
[----:B------:R-:W-:Y:S02]  /*1530*/  USEL UR5, UR5, URZ, !UP0 ;  /* 0x0000003f05057287 */ /* 0x000fe4000c000000 */
[----:B------:R-:W-:-:S02]  /*1540*/  UISETP.GT.AND UP0, UPT, UR4, 0x1, UPT ;  /* 0x000000010400788c */ /* 0x000fc4000bf04270 */
[----:B------:R-:W-:Y:S02]  /*1550*/  USHF.L.U32 UR9, UR5, 0xd, URZ ;  /* 0x0000000d05097899 */ /* 0x000fe4000800063f */
[----:B------:R-:W-:Y:S02]  /*1560*/  UISETP.GE.U32.AND UP1, UPT, UR7, 0xf80, UPT ;  /* 0x00000f800700788c */ /* 0x000fe4000bf26070 */
[----:B------:R-:W-:Y:S02]  /*1570*/  USEL UR4, UR4, URZ, !UP0 ;  /* 0x0000003f04047287 */ /* 0x000fe4000c000000 */
[----:B------:R-:W-:Y:S01]  /*1580*/  LEA R24, R217, UR9, 0x1 ;  /* 0x00000009d9187c11 */ /* 0x000fe2000f8e08ff */
[----:B------:R-:W-:Y:S01]  /*1590*/  UISETP.GE.U32.AND UP0, UPT, UR7, 0xfc0, UPT ;  /* 0x00000fc00700788c */ /* 0x000fe2000bf06070 */
[----:B------:R-:W-:Y:S01]  /*15a0*/  LEA R239, R208, UR9, 0x1 ;  /* 0x00000009d0ef7c11 */ /* 0x000fe2000f8e08ff */
[----:B------:R-:W-:Y:S04]  /*15b0*/  LDSM.16.M88.4 R176, [R225] ;  /* 0x00000000e1b0783b */ /* 0x000fe80000000200 */
[----:B------:R-:W1:Y:S04]  /*15c0*/  LDSM.16.M88.4 R60, [R24+0x8000] ;  /* 0x00800000183c783b */ /* 0x000e680000000200 */
[----:B------:R-:W2:Y:S04]  /*15d0*/  LDSM.16.M88.4 R28, [R24+0x8400] ;  /* 0x00840000181c783b */ /* 0x000ea80000000200 */
[----:B------:R-:W3:Y:S04]  /*15e0*/  LDSM.16.M88.4 R88, [R24+0x8800] ;  /* 0x008800001858783b */ /* 0x000ee80000000200 */
[----:B------:R-:W4:Y:S04]  /*15f0*/  LDSM.16.M88.4 R160, [R24+0x8c00] ;  /* 0x008c000018a0783b */ /* 0x000f280000000200 */
[----:B------:R-:W5:Y:S04]  /*1600*/  LDSM.16.M88.4 R96, [R24+0x9000] ;  /* 0x009000001860783b */ /* 0x000f680000000200 */
[----:B------:R-:W4:Y:S04]  /*1610*/  LDSM.16.M88.4 R152, [R24+0x9400] ;  /* 0x009400001898783b */ /* 0x000f280000000200 */
[----:B------:R-:W4:Y:S04]  /*1620*/  LDSM.16.M88.4 R20, [R24+0x9800] ;  /* 0x009800001814783b */ /* 0x000f280000000200 */
[----:B------:R-:W5:Y:S04]  /*1630*/  LDSM.16.M88.4 R128, [R24+0x9c00] ;  /* 0x009c00001880783b */ /* 0x000f680000000200 */
[----:B------:R-:W5:Y:S04]  /*1640*/  LDSM.16.M88.4 R144, [R221] ;  /* 0x00000000dd90783b */ /* 0x000f680000000200 */
[----:B------:R-:W5:Y:S04]  /*1650*/  LDSM.16.M88.4 R32, [R224] ;  /* 0x00000000e020783b */ /* 0x000f680000000200 */
[----:B------:R-:W5:Y:S01]  /*1660*/  LDSM.16.M88.4 R108, [R220] ;  /* 0x00000000dc6c783b */ /* 0x000f620000000200 */
[C---:B-1----:R-:W-:Y:S03]  /*1670*/  HMMA.16816.F32 R100, R176.reuse, R60, RZ ;  /* 0x0000003cb064723c */ /* 0x042fe600000018ff */
[----:B------:R-:W-:Y:S05]  /*1680*/  LDSM.16.M88.4 R180, [R223] ;  /* 0x00000000dfb4783b */ /* 0x000fea0000000200 */
[C---:B--2---:R-:W-:Y:S08]  /*1690*/  HMMA.16816.F32 R72, R176.reuse, R28, RZ ;  /* 0x0000001cb048723c */ /* 0x044ff000000018ff */
[C---:B---3--:R-:W-:Y:S08]  /*16a0*/  HMMA.16816.F32 R52, R176.reuse, R88, RZ ;  /* 0x00000058b034723c */ /* 0x048ff000000018ff */
[C---:B----4-:R-:W-:Y:S08]  /*16b0*/  HMMA.16816.F32 R64, R176.reuse, R160, RZ ;  /* 0x000000a0b040723c */ /* 0x050ff000000018ff */
[C---:B-----5:R-:W-:Y:S08]  /*16c0*/  HMMA.16816.F32 R140, R176.reuse, R96, RZ ;  /* 0x00000060b08c723c */ /* 0x060ff000000018ff */
[C---:B------:R-:W-:Y:S08]  /*16d0*/  HMMA.16816.F32 R188, R176.reuse, R152, RZ ;  /* 0x00000098b0bc723c */ /* 0x040ff000000018ff */
[C---:B------:R-:W-:Y:S08]  /*16e0*/  HMMA.16816.F32 R184, R176.reuse, R20, RZ ;  /* 0x00000014b0b8723c */ /* 0x040ff000000018ff */
[----:B------:R-:W-:Y:S08]  /*16f0*/  HMMA.16816.F32 R176, R176, R128, RZ ;  /* 0x00000080b0b0723c */ /* 0x000ff000000018ff */
[C---:B------:R-:W-:Y:S08]  /*1700*/  HMMA.16816.F32 R172, R144.reuse, R60, RZ ;  /* 0x0000003c90ac723c */ /* 0x040ff000000018ff */
[C---:B------:R-:W-:Y:S08]  /*1710*/  HMMA.16816.F32 R168, R144.reuse, R28, RZ ;  /* 0x0000001c90a8723c */ /* 0x040ff000000018ff */
[----:B------:R-:W-:Y:S08]  /*1720*/  HMMA.16816.F32 R164, R144, R88, RZ ;  /* 0x0000005890a4723c */ /* 0x000ff000000018ff */
[C---:B------:R-:W-:Y:S08]  /*1730*/  HMMA.16816.F32 R100, R32.reuse, R62, R100 ;  /* 0x0000003e2064723c */ /* 0x040ff00000001864 */
[C---:B------:R-:W-:Y:S08]  /*1740*/  HMMA.16816.F32 R72, R32.reuse, R30, R72 ;  /* 0x0000001e2048723c */ /* 0x040ff00000001848 */
[C---:B------:R-:W-:Y:S08]  /*1750*/  HMMA.16816.F32 R52, R32.reuse, R90, R52 ;  /* 0x0000005a2034723c */ /* 0x040ff00000001834 */
[C---:B------:R-:W-:Y:S08]  /*1760*/  HMMA.16816.F32 R64, R32.reuse, R162, R64 ;  /* 0x000000a22040723c */ /* 0x040ff00000001840 */
[C---:B------:R-:W-:Y:S08]  /*1770*/  HMMA.16816.F32 R140, R32.reuse, R98, R140 ;  /* 0x00000062208c723c */ /* 0x040ff0000000188c */
[C---:B------:R-:W-:Y:S08]  /*1780*/  HMMA.16816.F32 R188, R32.reuse, R154, R188 ;  /* 0x0000009a20bc723c */ /* 0x040ff000000018bc */
[C---:B------:R-:W-:Y:S08]  /*1790*/  HMMA.16816.F32 R184, R32.reuse, R22, R184 ;  /* 0x0000001620b8723c */ /* 0x040ff000000018b8 */
[----:B------:R-:W-:Y:S07]  /*17a0*/  HMMA.16816.F32 R32, R32, R130, R176 ;  /* 0x000000822020723c */ /* 0x000fee00000018b0 */
[----:B------:R-:W-:Y:S01]  /*17b0*/  LEA R176, R216, UR9, 0x1 ;  /* 0x00000009d8b07c11 */ /* 0x000fe2000f8e08ff */
[----:B------:R-:W-:Y:S05]  /*17c0*/  HMMA.16816.F32 R60, R108, R62, R172 ;  /* 0x0000003e6c3c723c */ /* 0x000fea00000018ac */
[----:B------:R-:W1:Y:S02]  /*17d0*/  LDSM.16.M88.4 R176, [R176+0x8000] ;  /* 0x00800000b0b0783b */ /* 0x000e640000000200 */
[----:B------:R-:W-:Y:S01]  /*17e0*/  LEA R172, R215, UR9, 0x1 ;  /* 0x00000009d7ac7c11 */ /* 0x000fe2000f8e08ff */
[C---:B------:R-:W-:Y:S05]  /*17f0*/  HMMA.16816.F32 R24, R144.reuse, R160, RZ ;  /* 0x000000a09018723c */ /* 0x040fea00000018ff */
[----:B------:R-:W2:Y:S02]  /*1800*/  LDSM.16.M88.4 R172, [R172+0x8000] ;  /* 0x00800000acac783b */ /* 0x000ea40000000200 */
[----:B------:R-:W-:Y:S01]  /*1810*/  LEA R160, R212, UR9, 0x1 ;  /* 0x00000009d4a07c11 */ /* 0x000fe2000f8e08ff */
[C---:B------:R-:W-:Y:S08]  /*1820*/  HMMA.16816.F32 R156, R144.reuse, R96, RZ ;  /* 0x00000060909c723c */ /* 0x040ff000000018ff */
[C---:B------:R-:W-:Y:S07]  /*1830*/  HMMA.16816.F32 R68, R144.reuse, R152, RZ ;  /* 0x000000989044723c */ /* 0x040fee00000018ff */
[----:B------:R-:W-:Y:S01]  /*1840*/  LEA R152, R210, UR9, 0x1 ;  /* 0x00000009d2987c11 */ /* 0x000fe2000f8e08ff */
[C---:B------:R-:W-:Y:S08]  /*1850*/  HMMA.16816.F32 R148, R144.reuse, R20, RZ ;  /* 0x000000149094723c */ /* 0x040ff000000018ff */
[----:B------:R-:W-:Y:S08]  /*1860*/  HMMA.16816.F32 R144, R144, R128, RZ ;  /* 0x000000809090723c */ /* 0x000ff000000018ff */
[C---:B------:R-:W-:Y:S07]  /*1870*/  HMMA.16816.F32 R28, R108.reuse, R30, R168 ;  /* 0x0000001e6c1c723c */ /* 0x040fee00000018a8 */
[----:B------:R-:W-:Y:S01]  /*1880*/  LEA R168, R214, UR9, 0x1 ;  /* 0x00000009d6a87c11 */ /* 0x000fe2000f8e08ff */
[C---:B------:R-:W-:Y:S05]  /*1890*/  HMMA.16816.F32 R88, R108.reuse, R90, R164 ;  /* 0x0000005a6c58723c */ /* 0x040fea00000018a4 */
[----:B------:R-:W3:Y:S02]  /*18a0*/  LDSM.16.M88.4 R168, [R168+0x8000] ;  /* 0x00800000a8a8783b */ /* 0x000ee40000000200 */
[----:B------:R-:W-:Y:S01]  /*18b0*/  LEA R164, R213, UR9, 0x1 ;  /* 0x00000009d5a47c11 */ /* 0x000fe2000f8e08ff */
[C---:B------:R-:W-:Y:S01]  /*18c0*/  HMMA.16816.F32 R24, R108.reuse, R162, R24 ;  /* 0x000000a26c18723c */ /* 0x040fe20000001818 */
[----:B------:R-:W-:Y:S04]  /*18d0*/  LDSM.16.M88.4 R160, [R160+0x8000] ;  /* 0x00800000a0a0783b */ /* 0x000fe80000000200 */
[----:B------:R-:W4:Y:S03]  /*18e0*/  LDSM.16.M88.4 R164, [R164+0x8000] ;  /* 0x00800000a4a4783b */ /* 0x000f260000000200 */
[C---:B------:R-:W-:Y:S07]  /*18f0*/  HMMA.16816.F32 R96, R108.reuse, R98, R156 ;  /* 0x000000626c60723c */ /* 0x040fee000000189c */
[----:B------:R-:W-:Y:S01]  /*1900*/  LEA R156, R211, UR9, 0x1 ;  /* 0x00000009d39c7c11 */ /* 0x000fe2000f8e08ff */
[C---:B------:R-:W-:Y:S01]  /*1910*/  HMMA.16816.F32 R68, R108.reuse, R154, R68 ;  /* 0x0000009a6c44723c */ /* 0x040fe20000001844 */
[----:B------:R-:W-:Y:S04]  /*1920*/  LDSM.16.M88.4 R152, [R152+0x8000] ;  /* 0x008000009898783b */ /* 0x000fe80000000200 */
[----:B------:R-:W-:Y:S03]  /*1930*/  LDSM.16.M88.4 R156, [R156+0x8000] ;  /* 0x008000009c9c783b */ /* 0x000fe60000000200 */
[C---:B------:R-:W-:Y:S07]  /*1940*/  HMMA.16816.F32 R20, R108.reuse, R22, R148 ;  /* 0x000000166c14723c */ /* 0x040fee0000001894 */
[----:B------:R-:W-:Y:S01]  /*1950*/  LEA R148, R209, UR9, 0x1 ;  /* 0x00000009d1947c11 */ /* 0x000fe2000f8e08ff */
[----:B------:R-:W-:Y:S01]  /*1960*/  HMMA.16816.F32 R128, R108, R130, R144 ;  /* 0x000000826c80723c */ /* 0x000fe20000001890 */
[----:B------:R-:W5:Y:S04]  /*1970*/  LDSM.16.M88.4 R108, [R222] ;  /* 0x00000000de6c783b */ /* 0x000f680000000200 */
[----:B------:R-:W5:Y:S03]  /*1980*/  LDSM.16.M88.4 R148, [R148+0x8000] ;  /* 0x008000009494783b */ /* 0x000f660000000200 */
[C---:B-1----:R-:W-:Y:S01]  /*1990*/  HMMA.16816.F32 R100, R180.reuse, R176, R100 ;  /* 0x000000b0b464723c */ /* 0x042fe20000001864 */
[----:B------:R-:W1:Y:S07]  /*19a0*/  LDSM.16.M88.4 R144, [R219] ;  /* 0x00000000db90783b */ /* 0x000e6e0000000200 */
[C---:B--2---:R-:W-:Y:S08]  /*19b0*/  HMMA.16816.F32 R72, R180.reuse, R172, R72 ;  /* 0x000000acb448723c */ /* 0x044ff00000001848 */
[C---:B---3--:R-:W-:Y:S08]  /*19c0*/  HMMA.16816.F32 R52, R180.reuse, R168, R52 ;  /* 0x000000a8b434723c */ /* 0x048ff00000001834 */
[C---:B----4-:R-:W-:Y:S08]  /*19d0*/  HMMA.16816.F32 R64, R180.reuse, R164, R64 ;  /* 0x000000a4b440723c */ /* 0x050ff00000001840 */
[----:B------:R-:W-:Y:S08]  /*19e0*/  HMMA.16816.F32 R140, R180, R160, R140 ;  /* 0x000000a0b48c723c */ /* 0x000ff0000000188c */
[C---:B-----5:R-:W-:Y:S08]  /*19f0*/  HMMA.16816.F32 R100, R108.reuse, R178, R100 ;  /* 0x000000b26c64723c */ /* 0x060ff00000001864 */
[----:B------:R-:W-:Y:S08]  /*1a00*/  HMMA.16816.F32 R72, R108, R174, R72 ;  /* 0x000000ae6c48723c */ /* 0x000ff00000001848 */
[----:B------:R-:W-:Y:S08]  /*1a10*/  HMMA.16816.F32 R188, R180, R156, R188 ;  /* 0x0000009cb4bc723c */ /* 0x000ff000000018bc */
[----:B------:R-:W-:Y:S08]  /*1a20*/  HMMA.16816.F32 R52, R108, R170, R52 ;  /* 0x000000aa6c34723c */ /* 0x000ff00000001834 */
[----:B------:R-:W-:Y:S08]  /*1a30*/  HMMA.16816.F32 R184, R180, R152, R184 ;  /* 0x00000098b4b8723c */ /* 0x000ff000000018b8 */
[----:B------:R-:W-:Y:S08]  /*1a40*/  HMMA.16816.F32 R64, R108, R166, R64 ;  /* 0x000000a66c40723c */ /* 0x000ff00000001840 */
[----:B------:R-:W-:Y:S01]  /*1a50*/  HMMA.16816.F32 R32, R180, R148, R32 ;  /* 0x00000094b420723c */ /* 0x000fe20000001820 */
[----:B------:R-:W2:Y:S07]  /*1a60*/  LDSM.16.M88.4 R180, [R218] ;  /* 0x00000000dab4783b */ /* 0x000eae0000000200 */
[----:B-1----:R-:W-:Y:S07]  /*1a70*/  HMMA.16816.F32 R68, R144, R156, R68 ;  /* 0x0000009c9044723c */ /* 0x002fee0000001844 */
[----:B------:R-:W-:Y:S01]  /*1a80*/  FMNMX R157, R100, R101, !PT ;  /* 0x00000065649d7209 */ /* 0x000fe20007800000 */
[----:B------:R-:W-:Y:S03]  /*1a90*/  HMMA.16816.F32 R140, R108, R162, R140 ;  /* 0x000000a26c8c723c */ /* 0x000fe6000000188c */
[----:B------:R-:W-:-:S04]  /*1aa0*/  FMNMX R156, R72, R157, !PT ;  /* 0x0000009d489c7209 */ /* 0x000fc80007800000 */
[----:B------:R-:W-:Y:S01]  /*1ab0*/  FMNMX R157, R73, R156, !PT ;  /* 0x0000009c499d7209 */ /* 0x000fe20007800000 */
[----:B------:R-:W-:Y:S03]  /*1ac0*/  HMMA.16816.F32 R188, R108, R158, R188 ;  /* 0x0000009e6cbc723c */ /* 0x000fe600000018bc */
[----:B------:R-:W-:-:S04]  /*1ad0*/  FMNMX R156, R52, R157, !PT ;  /* 0x0000009d349c7209 */ /* 0x000fc80007800000 */
[----:B------:R-:W-:Y:S01]  /*1ae0*/  FMNMX R157, R53, R156, !PT ;  /* 0x0000009c359d7209 */ /* 0x000fe20007800000 */
[----:B------:R-:W-:Y:S03]  /*1af0*/  HMMA.16816.F32 R184, R108, R154, R184 ;  /* 0x0000009a6cb8723c */ /* 0x000fe600000018b8 */
[----:B------:R-:W-:-:S05]  /*1b00*/  FMNMX R156, R64, R157, !PT ;  /* 0x0000009d409c7209 */ /* 0x000fca0007800000 */
[----:B------:R-:W-:Y:S07]  /*1b10*/  HMMA.16816.F32 R32, R108, R150, R32 ;  /* 0x000000966c20723c */ /* 0x000fee0000001820 */
[----:B------:R-:W-:Y:S01]  /*1b20*/  FMNMX R109, R65, R156, !PT ;  /* 0x0000009c416d7209 */ /* 0x000fe20007800000 */
[----:B------:R-:W-:Y:S03]  /*1b30*/  HMMA.16816.F32 R60, R144, R176, R60 ;  /* 0x000000b0903c723c */ /* 0x000fe6000000183c */
[----:B------:R-:W-:-:S04]  /*1b40*/  FMNMX R108, R140, R109, !PT ;  /* 0x0000006d8c6c7209 */ /* 0x000fc80007800000 */
[----:B------:R-:W-:Y:S01]  /*1b50*/  FMNMX R109, R141, R108, !PT ;  /* 0x0000006c8d6d7209 */ /* 0x000fe20007800000 */
[C---:B------:R-:W-:Y:S03]  /*1b60*/  HMMA.16816.F32 R28, R144.reuse, R172, R28 ;  /* 0x000000ac901c723c */ /* 0x040fe6000000181c */
[----:B------:R-:W-:Y:S02]  /*1b70*/  FMNMX R108, R188, R109, !PT ;  /* 0x0000006dbc6c7209 */ /* 0x000fe40007800000 */
[----:B------:R-:W-:Y:S02]  /*1b80*/  FMNMX R109, R102, R103, !PT ;  /* 0x00000067666d7209 */ /* 0x000fe40007800000 */
[----:B------:R-:W-:Y:S01]  /*1b90*/  FMNMX R111, R189, R108, !PT ;  /* 0x0000006cbd6f7209 */ /* 0x000fe20007800000 */
[----:B------:R-:W-:Y:S01]  /*1ba0*/  HMMA.16816.F32 R88, R144, R168, R88 ;  /* 0x000000a89058723c */ /* 0x000fe20000001858 */
[----:B------:R-:W-:-:S02]  /*1bb0*/  FMNMX R108, R74, R109, !PT ;  /* 0x0000006d4a6c7209 */ /* 0x000fc40007800000 */
[----:B------:R-:W-:Y:S02]  /*1bc0*/  FMNMX R110, R184, R111, !PT ;  /* 0x0000006fb86e7209 */ /* 0x000fe40007800000 */
[----:B------:R-:W-:Y:S02]  /*1bd0*/  FMNMX R109, R75, R108, !PT ;  /* 0x0000006c4b6d7209 */ /* 0x000fe40007800000 */
[----:B------:R-:W-:Y:S01]  /*1be0*/  FMNMX R111, R185, R110, !PT ;  /* 0x0000006eb96f7209 */ /* 0x000fe20007800000 */
[----:B------:R-:W-:Y:S01]  /*1bf0*/  HMMA.16816.F32 R24, R144, R164, R24 ;  /* 0x000000a49018723c */ /* 0x000fe20000001818 */
[----:B------:R-:W-:Y:S02]  /*1c00*/  FMNMX R108, R54, R109, !PT ;  /* 0x0000006d366c7209 */ /* 0x000fe40007800000 */
[----:B------:R-:W-:Y:S02]  /*1c10*/  FMNMX R110, R32, R111, !PT ;  /* 0x0000006f206e7209 */ /* 0x000fe40007800000 */
[----:B------:R-:W-:-:S02]  /*1c20*/  FMNMX R109, R55, R108, !PT ;  /* 0x0000006c376d7209 */ /* 0x000fc40007800000 */
[----:B------:R-:W-:Y:S01]  /*1c30*/  FMNMX R110, R33, R110, !PT ;  /* 0x0000006e216e7209 */ /* 0x000fe20007800000 */
[----:B--2---:R-:W-:Y:S01]  /*1c40*/  HMMA.16816.F32 R60, R180, R178, R60 ;  /* 0x000000b2b43c723c */ /* 0x004fe2000000183c */
[----:B------:R-:W-:-:S04]  /*1c50*/  FMNMX R108, R66, R109, !PT ;  /* 0x0000006d426c7209 */ /* 0x000fc80007800000 */
[----:B------:R-:W-:-:S03]  /*1c60*/  FMNMX R109, R67, R108, !PT ;  /* 0x0000006c436d7209 */ /* 0x000fc60007800000 */
[----:B------:R-:W-:Y:S01]  /*1c70*/  HMMA.16816.F32 R28, R180, R174, R28 ;  /* 0x000000aeb41c723c */ /* 0x000fe2000000181c */
[----:B------:R-:W-:-:S04]  /*1c80*/  FMNMX R108, R142, R109, !PT ;  /* 0x0000006d8e6c7209 */ /* 0x000fc80007800000 */
[----:B------:R-:W-:-:S03]  /*1c90*/  FMNMX R109, R143, R108, !PT ;  /* 0x0000006c8f6d7209 */ /* 0x000fc60007800000 */
[----:B------:R-:W-:Y:S01]  /*1ca0*/  HMMA.16816.F32 R96, R144, R160, R96 ;  /* 0x000000a09060723c */ /* 0x000fe20000001860 */
[----:B------:R-:W-:-:S04]  /*1cb0*/  FMNMX R108, R190, R109, !PT ;  /* 0x0000006dbe6c7209 */ /* 0x000fc80007800000 */
[----:B------:R-:W-:Y:S02]  /*1cc0*/  FMNMX R109, R191, R108, !PT ;  /* 0x0000006cbf6d7209 */ /* 0x000fe40007800000 */
[----:B------:R-:W-:Y:S01]  /*1cd0*/  LEA R160, R197, UR9, 0x1 ;  /* 0x00000009c5a07c11 */ /* 0x000fe2000f8e08ff */
[----:B------:R-:W-:Y:S01]  /*1ce0*/  HMMA.16816.F32 R20, R144, R152, R20 ;  /* 0x000000989014723c */ /* 0x000fe20000001814 */
[----:B------:R-:W1:Y:S01]  /*1cf0*/  SHFL.BFLY PT, R153, R110, 0x2, 0x1f ;  /* 0x0c401f006e997f89 */ /* 0x000e6200000e0000 */
[----:B------:R-:W-:Y:S02]  /*1d00*/  FMNMX R111, R60, R61, !PT ;  /* 0x0000003d3c6f7209 */ /* 0x000fe40007800000 */
[----:B------:R-:W-:-:S03]  /*1d10*/  FMNMX R108, R186, R109, !PT ;  /* 0x0000006dba6c7209 */ /* 0x000fc60007800000 */
[----:B------:R-:W-:Y:S01]  /*1d20*/  LEA R152, R205, UR9, 0x1 ;  /* 0x00000009cd987c11 */ /* 0x000fe2000f8e08ff */
[----:B------:R-:W-:Y:S01]  /*1d30*/  HMMA.16816.F32 R88, R180, R170, R88 ;  /* 0x000000aab458723c */ /* 0x000fe20000001858 */
[----:B------:R-:W-:-:S04]  /*1d40*/  FMNMX R109, R187, R108, !PT ;  /* 0x0000006cbb6d7209 */ /* 0x000fc80007800000 */
[----:B------:R-:W-:-:S03]  /*1d50*/  FMNMX R108, R34, R109, !PT ;  /* 0x0000006d226c7209 */ /* 0x000fc60007800000 */
[----:B------:R-:W-:Y:S01]  /*1d60*/  HMMA.16816.F32 R24, R180, R166, R24 ;  /* 0x000000a6b418723c */ /* 0x000fe20000001818 */
[----:B------:R-:W-:-:S07]  /*1d70*/  FMNMX R108, R35, R108, !PT ;  /* 0x0000006c236c7209 */ /* 0x000fce0007800000 */
[----:B------:R-:W-:Y:S01]  /*1d80*/  HMMA.16816.F32 R128, R144, R148, R128 ;  /* 0x000000949080723c */ /* 0x000fe20000001880 */
[----:B-1----:R-:W-:-:S05]  /*1d90*/  FMNMX R153, R110, R153, !PT ;  /* 0x000000996e997209 */ /* 0x002fca0007800000 */
[----:B------:R-:W1:Y:S01]  /*1da0*/  SHFL.BFLY PT, R146, R153, 0x1, 0x1f ;  /* 0x0c201f0099927f89 */ /* 0x000e6200000e0000 */
[----:B------:R-:W-:Y:S01]  /*1db0*/  FMNMX R144, R28, R111, !PT ;  /* 0x0000006f1c907209 */ /* 0x000fe20007800000 */
[----:B------:R-:W-:Y:S01]  /*1dc0*/  HMMA.16816.F32 R96, R180, R162, R96 ;  /* 0x000000a2b460723c */ /* 0x000fe20000001860 */
[----:B------:R-:W-:Y:S01]  /*1dd0*/  LEA R148, R203, UR9, 0x1 ;  /* 0x00000009cb947c11 */ /* 0x000fe2000f8e08ff */
[----:B------:R-:W-:Y:S01]  /*1de0*/  LDSM.16.MT88.4 R160, [R160+0xc000] ;  /* 0x00c00000a0a0783b */ /* 0x000fe20000004200 */
[----:B------:R-:W-:-:S04]  /*1df0*/  FMNMX R111, R29, R144, !PT ;  /* 0x000000901d6f7209 */ /* 0x000fc80007800000 */
[----:B------:R-:W-:Y:S01]  /*1e00*/  FMNMX R110, R88, R111, !PT ;  /* 0x0000006f586e7209 */ /* 0x000fe20007800000 */
[C---:B------:R-:W-:Y:S01]  /*1e10*/  HMMA.16816.F32 R68, R180.reuse, R158, R68 ;  /* 0x0000009eb444723c */ /* 0x040fe20000001844 */
[----:B------:R-:W-:Y:S02]  /*1e20*/  FMNMX R111, R62, R63, !PT ;  /* 0x0000003f3e6f7209 */ /* 0x000fe40007800000 */
[----:B------:R-:W-:Y:S02]  /*1e30*/  FMNMX R145, R89, R110, !PT ;  /* 0x0000006e59917209 */ /* 0x000fe40007800000 */
[----:B------:R-:W-:Y:S02]  /*1e40*/  FMNMX R110, R30, R111, !PT ;  /* 0x0000006f1e6e7209 */ /* 0x000fe40007800000 */
[----:B------:R-:W-:Y:S01]  /*1e50*/  FMNMX R144, R24, R145, !PT ;  /* 0x0000009118907209 */ /* 0x000fe20007800000 */
[----:B------:R-:W-:Y:S01]  /*1e60*/  HMMA.16816.F32 R20, R180, R154, R20 ;  /* 0x0000009ab414723c */ /* 0x000fe20000001814 */
[----:B------:R-:W-:Y:S01]  /*1e70*/  FMNMX R109, R31, R110, !PT ;  /* 0x0000006e1f6d7209 */ /* 0x000fe20007800000 */
[----:B------:R-:W2:Y:S01]  /*1e80*/  SHFL.BFLY PT, R145, R108, 0x2, 0x1f ;  /* 0x0c401f006c917f89 */ /* 0x000ea200000e0000 */
[----:B------:R-:W-:-:S02]  /*1e90*/  FMNMX R111, R25, R144, !PT ;  /* 0x00000090196f7209 */ /* 0x000fc40007800000 */
[----:B------:R-:W-:Y:S02]  /*1ea0*/  FMNMX R110, R90, R109, !PT ;  /* 0x0000006d5a6e7209 */ /* 0x000fe40007800000 */
[----:B-1----:R-:W-:Y:S01]  /*1eb0*/  FMNMX R146, R153, R146, !PT ;  /* 0x0000009299927209 */ /* 0x002fe20007800000 */
[----:B------:R-:W-:Y:S01]  /*1ec0*/  HMMA.16816.F32 R128, R180, R150, R128 ;  /* 0x00000096b480723c */ /* 0x000fe20000001880 */
[----:B------:R-:W-:Y:S01]  /*1ed0*/  FMNMX R109, R91, R110, !PT ;  /* 0x0000006e5b6d7209 */ /* 0x000fe20007800000 */
[----:B------:R-:W-:Y:S01]  /*1ee0*/  LDSM.16.MT88.4 R152, [R152+0xc000] ;  /* 0x00c000009898783b */ /* 0x000fe20000004200 */
[----:B------:R-:W-:Y:S01]  /*1ef0*/  FMNMX R144, R96, R111, !PT ;  /* 0x0000006f60907209 */ /* 0x000fe20007800000 */
[----:B------:R-:W-:Y:S01]  /*1f00*/  FMUL R146, R146, UR16 ;  /* 0x0000001092927c20 */ /* 0x000fe20008400000 */
[----:B------:R-:W-:Y:S01]  /*1f10*/  FMNMX R110, R26, R109, !PT ;  /* 0x0000006d1a6e7209 */ /* 0x000fe20007800000 */
[----:B------:R-:W-:Y:S01]  /*1f20*/  LDSM.16.MT88.4 R148, [R148+0xc000] ;  /* 0x00c000009494783b */ /* 0x000fe20000004200 */
[----:B------:R-:W-:-:S02]  /*1f30*/  FMNMX R111, R97, R144, !PT ;  /* 0x00000090616f7209 */ /* 0x000fc40007800000 */
[----:B------:R-:W-:Y:S02]  /*1f40*/  FMNMX R109, R27, R110, !PT ;  /* 0x0000006e1b6d7209 */ /* 0x000fe40007800000 */
[----:B------:R-:W-:Y:S02]  /*1f50*/  FMNMX R144, R68, R111, !PT ;  /* 0x0000006f44907209 */ /* 0x000fe40007800000 */
[----:B------:R-:W-:Y:S02]  /*1f60*/  FMNMX R110, R98, R109, !PT ;  /* 0x0000006d626e7209 */ /* 0x000fe40007800000 */
[----:B------:R-:W-:Y:S02]  /*1f70*/  FMNMX R111, R69, R144, !PT ;  /* 0x00000090456f7209 */ /* 0x000fe40007800000 */
[----:B------:R-:W-:Y:S02]  /*1f80*/  FMNMX R109, R99, R110, !PT ;  /* 0x0000006e636d7209 */ /* 0x000fe40007800000 */
[----:B------:R-:W-:-:S02]  /*1f90*/  FMNMX R144, R20, R111, !PT ;  /* 0x0000006f14907209 */ /* 0x000fc40007800000 */
[----:B--2---:R-:W-:Y:S02]  /*1fa0*/  FMNMX R145, R108, R145, !PT ;  /* 0x000000916c917209 */ /* 0x004fe40007800000 */
[----:B------:R-:W-:Y:S02]  /*1fb0*/  FMNMX R108, R70, R109, !PT ;  /* 0x0000006d466c7209 */ /* 0x000fe40007800000 */
[----:B------:R-:W-:Y:S02]  /*1fc0*/  FMNMX R168, R146, R235, !PT ;  /* 0x000000eb92a87209 */ /* 0x000fe40007800000 */
[----:B------:R-:W-:Y:S02]  /*1fd0*/  FMNMX R111, R21, R144, !PT ;  /* 0x00000090156f7209 */ /* 0x000fe40007800000 */
[----:B------:R-:W-:Y:S01]  /*1fe0*/  FMNMX R109, R71, R108, !PT ;  /* 0x0000006c476d7209 */ /* 0x000fe20007800000 */
[--C-:B------:R-:W-:Y:S01]  /*1ff0*/  FFMA R169, R100, UR16, -R168.reuse ;  /* 0x0000001064a97c23 */ /* 0x100fe200080008a8 */
[----:B------:R-:W-:Y:S01]  /*2000*/  FMNMX R110, R128, R111, !PT ;  /* 0x0000006f806e7209 */ /* 0x000fe20007800000 */
[--C-:B------:R-:W-:Y:S01]  /*2010*/  FFMA R170, R101, UR16, -R168.reuse ;  /* 0x0000001065aa7c23 */ /* 0x100fe200080008a8 */
[----:B------:R-:W-:Y:S01]  /*2020*/  FMNMX R100, R22, R109, !PT ;  /* 0x0000006d16647209 */ /* 0x000fe20007800000 */
[--C-:B------:R-:W-:Y:S01]  /*2030*/  FFMA R171, R72, UR16, -R168.reuse ;  /* 0x0000001048ab7c23 */ /* 0x100fe200080008a8 */
[----:B------:R-:W-:Y:S01]  /*2040*/  FMNMX R110, R129, R110, !PT ;  /* 0x0000006e816e7209 */ /* 0x000fe20007800000 */
[----:B------:R-:W1:Y:S01]  /*2050*/  SHFL.BFLY PT, R108, R145, 0x1, 0x1f ;  /* 0x0c201f00916c7f89 */ /* 0x000e6200000e0000 */
[----:B------:R-:W-:Y:S01]  /*2060*/  FMNMX R101, R23, R100, !PT ;  /* 0x0000006417657209 */ /* 0x000fe20007800000 */
[--C-:B------:R-:W-:Y:S01]  /*2070*/  FFMA R172, R73, UR16, -R168.reuse ;  /* 0x0000001049ac7c23 */ /* 0x100fe200080008a8 */
[----:B------:R-:W-:Y:S01]  /*2080*/  LEA R144, R201, UR9, 0x1 ;  /* 0x00000009c9907c11 */ /* 0x000fe2000f8e08ff */
[----:B------:R-:W2:Y:S01]  /*2090*/  SHFL.BFLY PT, R109, R110, 0x2, 0x1f ;  /* 0x0c401f006e6d7f89 */ /* 0x000ea200000e0000 */
[----:B------:R-:W-:Y:S01]  /*20a0*/  FMNMX R72, R130, R101, !PT ;  /* 0x0000006582487209 */ /* 0x000fe20007800000 */
[--C-:B------:R-:W-:Y:S01]  /*20b0*/  FFMA R173, R52, UR16, -R168.reuse ;  /* 0x0000001034ad7c23 */ /* 0x100fe200080008a8 */
[----:B------:R-:W-:Y:S01]  /*20c0*/  LEA R101, R207, UR9, 0x1 ;  /* 0x00000009cf657c11 */ /* 0x000fe2000f8e08ff */
[--C-:B------:R-:W-:Y:S01]  /*20d0*/  FFMA R178, R53, UR16, -R168.reuse ;  /* 0x0000001035b27c23 */ /* 0x100fe200080008a8 */
[----:B------:R-:W-:Y:S01]  /*20e0*/  FMNMX R72, R131, R72, !PT ;  /* 0x0000004883487209 */ /* 0x000fe20007800000 */
[----:B------:R-:W-:Y:S01]  /*20f0*/  FADD R176, -R168, R235 ;  /* 0x000000eba8b07221 */ /* 0x000fe20000000100 */
[----:B------:R-:W-:Y:S01]  /*2100*/  MUFU.EX2 R169, R169 ;  /* 0x000000a900a97308 */ /* 0x000fe20000000800 */
[----:B------:R-:W-:-:S02]  /*2110*/  FFMA R240, R65, UR16, -R168 ;  /* 0x0000001041f07c23 */ /* 0x000fc400080008a8 */
[----:B------:R-:W3:Y:S01]  /*2120*/  SHFL.BFLY PT, R73, R72, 0x2, 0x1f ;  /* 0x0c401f0048497f89 */ /* 0x000ee200000e0000 */
[--C-:B------:R-:W-:Y:S02]  /*2130*/  FFMA R140, R140, UR16, -R168.reuse ;  /* 0x000000108c8c7c23 */ /* 0x100fe400080008a8 */
[--C-:B------:R-:W-:Y:S02]  /*2140*/  FFMA R141, R141, UR16, -R168.reuse ;  /* 0x000000108d8d7c23 */ /* 0x100fe400080008a8 */
[----:B------:R-:W4:Y:S01]  /*2150*/  MUFU.EX2 R176, R176 ;  /* 0x000000b000b07308 */ /* 0x000f220000000800 */
[--C-:B------:R-:W-:Y:S02]  /*2160*/  FFMA R188, R188, UR16, -R168.reuse ;  /* 0x00000010bcbc7c23 */ /* 0x100fe400080008a8 */
[--C-:B------:R-:W-:Y:S01]  /*2170*/  FFMA R189, R189, UR16, -R168.reuse ;  /* 0x00000010bdbd7c23 */ /* 0x100fe200080008a8 */
[----:B-1----:R-:W-:Y:S01]  /*2180*/  FMNMX R108, R145, R108, !PT ;  /* 0x0000006c916c7209 */ /* 0x002fe20007800000 */
[----:B------:R-:W-:Y:S01]  /*2190*/  FFMA R184, R184, UR16, -R168 ;  /* 0x00000010b8b87c23 */ /* 0x000fe200080008a8 */
[----:B------:R-:W-:Y:S02]  /*21a0*/  LDSM.16.MT88.4 R144, [R144+0xc000] ;  /* 0x00c000009090783b */ /* 0x000fe40000004200 */
[----:B------:R-:W1:Y:S01]  /*21b0*/  MUFU.EX2 R170, R170 ;  /* 0x000000aa00aa7308 */ /* 0x000e620000000800 */
[----:B--2---:R-:W-:Y:S01]  /*21c0*/  FMNMX R109, R110, R109, !PT ;  /* 0x0000006d6e6d7209 */ /* 0x004fe20007800000 */
[----:B------:R-:W-:-:S02]  /*21d0*/  FMUL R108, R108, UR16 ;  /* 0x000000106c6c7c20 */ /* 0x000fc40008400000 */
[----:B------:R-:W-:Y:S02]  /*21e0*/  FFMA R185, R185, UR16, -R168 ;  /* 0x00000010b9b97c23 */ /* 0x000fe400080008a8 */
[----:B------:R-:W2:Y:S01]  /*21f0*/  SHFL.BFLY PT, R52, R109, 0x1, 0x1f ;  /* 0x0c201f006d347f89 */ /* 0x000ea200000e0000 */
[----:B------:R-:W-:Y:S01]  /*2200*/  FMNMX R174, R108, R233, !PT ;  /* 0x000000e96cae7209 */ /* 0x000fe20007800000 */
[----:B------:R-:W-:Y:S01]  /*2210*/  MUFU.EX2 R171, R171 ;  /* 0x000000ab00ab7308 */ /* 0x000fe20000000800 */
[----:B------:R-:W-:Y:S01]  /*2220*/  LEA R108, R199, UR9, 0x1 ;  /* 0x00000009c76c7c11 */ /* 0x000fe2000f8e08ff */
[----:B----4-:R-:W-:Y:S01]  /*2230*/  FMUL R164, R176, R80 ;  /* 0x00000050b0a47220 */ /* 0x010fe20000400000 */
[----:B---3--:R-:W-:Y:S01]  /*2240*/  FMNMX R53, R72, R73, !PT ;  /* 0x0000004948357209 */ /* 0x008fe20007800000 */
[----:B------:R-:W-:Y:S02]  /*2250*/  FADD R181, -R174, R233 ;  /* 0x000000e9aeb57221 */ /* 0x000fe40000000100 */
[----:B------:R-:W-:-:S02]  /*2260*/  FFMA R175, R102, UR16, -R174 ;  /* 0x0000001066af7c23 */ /* 0x000fc400080008ae */
[----:B------:R-:W3:Y:S01]  /*2270*/  SHFL.BFLY PT, R100, R53, 0x1, 0x1f ;  /* 0x0c201f0035647f89 */ /* 0x000ee200000e0000 */
[--C-:B------:R-:W-:Y:S01]  /*2280*/  FFMA R180, R103, UR16, -R174.reuse ;  /* 0x0000001067b47c23 */ /* 0x100fe200080008ae */
[----:B------:R-:W4:Y:S01]  /*2290*/  MUFU.EX2 R181, R181 ;  /* 0x000000b500b57308 */ /* 0x000f220000000800 */
[--C-:B------:R-:W-:Y:S01]  /*22a0*/  FFMA R177, R74, UR16, -R174.reuse ;  /* 0x000000104ab17c23 */ /* 0x100fe200080008ae */
[----:B-1----:R-:W-:Y:S01]  /*22b0*/  F2FP.PACK_AB R156, R170, R169 ;  /* 0x000000a9aa9c723e */ /* 0x002fe200000000ff */
[----:B------:R-:W-:Y:S02]  /*22c0*/  FFMA R182, R75, UR16, -R174 ;  /* 0x000000104bb67c23 */ /* 0x000fe400080008ae */
[----:B------:R-:W1:Y:S01]  /*22d0*/  LDSM.16.MT88.4 R72, [R239+0xc000] ;  /* 0x00c00000ef48783b */ /* 0x000e620000004200 */
[C---:B------:R-:W-:Y:S02]  /*22e0*/  FMUL R165, R176.reuse, R81 ;  /* 0x00000051b0a57220 */ /* 0x040fe40000400000 */
[----:B------:R-:W5:Y:S01]  /*22f0*/  MUFU.EX2 R172, R172 ;  /* 0x000000ac00ac7308 */ /* 0x000f620000000800 */
[----:B------:R-:W-:-:S02]  /*2300*/  FMUL R36, R176, R36 ;  /* 0x00000024b0247220 */ /* 0x000fc40000400000 */
[C---:B------:R-:W-:Y:S01]  /*2310*/  FMUL R37, R176.reuse, R37 ;  /* 0x00000025b0257220 */ /* 0x040fe20000400000 */
[----:B--2---:R-:W-:Y:S01]  /*2320*/  FMNMX R52, R109, R52, !PT ;  /* 0x000000346d347209 */ /* 0x004fe20007800000 */
[C---:B------:R-:W-:Y:S01]  /*2330*/  FMUL R44, R176.reuse, R44 ;  /* 0x0000002cb02c7220 */ /* 0x040fe20000400000 */
[----:B------:R-:W-:Y:S01]  /*2340*/  LDSM.16.MT88.4 R108, [R108+0xc000] ;  /* 0x00c000006c6c783b */ /* 0x000fe20000004200 */
[----:B------:R-:W-:Y:S01]  /*2350*/  FMUL R45, R176, R45 ;  /* 0x0000002db02d7220 */ /* 0x000fe20000400000 */
[----:B------:R-:W-:Y:S01]  /*2360*/  MUFU.EX2 R175, R175 ;  /* 0x000000af00af7308 */ /* 0x000fe20000000800 */
[----:B------:R-:W-:Y:S01]  /*2370*/  FMUL R179, R52, UR16 ;  /* 0x0000001034b37c20 */ /* 0x000fe20008400000 */
[----:B------:R-:W-:Y:S01]  /*2380*/  LEA R52, R195, UR9, 0x1 ;  /* 0x00000009c3347c11 */ /* 0x000fe2000f8e08ff */
[C---:B----4-:R-:W-:Y:S02]  /*2390*/  FMUL R166, R181.reuse, R82 ;  /* 0x00000052b5a67220 */ /* 0x050fe40000400000 */
[----:B------:R-:W-:Y:S01]  /*23a0*/  FMUL R167, R181, R83 ;  /* 0x00000053b5a77220 */ /* 0x000fe20000400000 */
[----:B---3--:R-:W-:Y:S01]  /*23b0*/  FMNMX R53, R53, R100, !PT ;  /* 0x0000006435357209 */ /* 0x008fe20007800000 */
[----:B------:R-:W-:Y:S01]  /*23c0*/  LDSM.16.MT88.4 R80, [R52+0xc000] ;  /* 0x00c000003450783b */ /* 0x000fe20000004200 */
[----:B------:R-:W2:Y:S01]  /*23d0*/  MUFU.EX2 R180, R180 ;  /* 0x000000b400b47308 */ /* 0x000ea20000000800 */
[----:B------:R-:W-:Y:S01]  /*23e0*/  FMNMX R179, R179, R238, !PT ;  /* 0x000000eeb3b37209 */ /* 0x000fe20007800000 */
[----:B------:R-:W-:Y:S01]  /*23f0*/  FMUL R38, R181, R38 ;  /* 0x00000026b5267220 */ /* 0x000fe20000400000 */
[----:B------:R-:W3:Y:S01]  /*2400*/  LDSM.16.MT88.4 R100, [R101+0xc000] ;  /* 0x00c000006564783b */ /* 0x000ee20000004200 */
[----:B------:R-:W-:Y:S01]  /*2410*/  FMUL R234, R53, UR16 ;  /* 0x0000001035ea7c20 */ /* 0x000fe20008400000 */
[----:B-----5:R-:W-:Y:S01]  /*2420*/  F2FP.PACK_AB R158, R172, R171 ;  /* 0x000000abac9e723e */ /* 0x020fe200000000ff */
[----:B------:R-:W-:-:S02]  /*2430*/  FFMA R236, R28, UR16, -R179 ;  /* 0x000000101cec7c23 */ /* 0x000fc400080008b3 */
[----:B------:R-:W-:Y:S01]  /*2440*/  MUFU.EX2 R177, R177 ;  /* 0x000000b100b17308 */ /* 0x000fe20000000800 */
[----:B------:R-:W-:Y:S01]  /*2450*/  FMNMX R234, R234, R231, !PT ;  /* 0x000000e7eaea7209 */ /* 0x000fe20007800000 */
[--C-:B------:R-:W-:Y:S02]  /*2460*/  FFMA R183, R60, UR16, -R179.reuse ;  /* 0x000000103cb77c23 */ /* 0x100fe400080008b3 */
[----:B------:R-:W-:Y:S02]  /*2470*/  FFMA R232, R61, UR16, -R179 ;  /* 0x000000103de87c23 */ /* 0x000fe400080008b3 */
[--C-:B------:R-:W-:Y:S02]  /*2480*/  FFMA R237, R62, UR16, -R234.reuse ;  /* 0x000000103eed7c23 */ /* 0x100fe400080008ea */
[----:B------:R-:W4:Y:S01]  /*2490*/  MUFU.EX2 R182, R182 ;  /* 0x000000b600b67308 */ /* 0x000f220000000800 */
[----:B--2---:R-:W-:Y:S01]  /*24a0*/  F2FP.PACK_AB R157, R180, R175 ;  /* 0x000000afb49d723e */ /* 0x004fe200000000ff */
[----:B------:R-:W-:-:S02]  /*24b0*/  FFMA R28, R63, UR16, -R234 ;  /* 0x000000103f1c7c23 */ /* 0x000fc400080008ea */
[----:B------:R-:W-:Y:S02]  /*24c0*/  FADD R235, -R179, R238 ;  /* 0x000000eeb3eb7221 */ /* 0x000fe40000000100 */
[----:B------:R-:W-:Y:S02]  /*24d0*/  FFMA R233, R29, UR16, -R179 ;  /* 0x000000101de97c23 */ /* 0x000fe400080008b3 */
[----:B------:R-:W-:Y:S01]  /*24e0*/  FADD R238, -R234, R231 ;  /* 0x000000e7eaee7221 */ /* 0x000fe20000000100 */
[----:B------:R-:W-:Y:S01]  /*24f0*/  MUFU.EX2 R183, R183 ;  /* 0x000000b700b77308 */ /* 0x000fe20000000800 */
[C---:B------:R-:W-:Y:S02]  /*2500*/  FMUL R39, R181.reuse, R39 ;  /* 0x00000027b5277220 */ /* 0x040fe40000400000 */
[C---:B------:R-:W-:Y:S02]  /*2510*/  FMUL R46, R181.reuse, R46 ;  /* 0x0000002eb52e7220 */ /* 0x040fe40000400000 */
[----:B------:R-:W-:Y:S01]  /*2520*/  FMUL R47, R181, R47 ;  /* 0x0000002fb52f7220 */ /* 0x000fe20000400000 */
[----:B----4-:R-:W-:-:S02]  /*2530*/  F2FP.PACK_AB R159, R182, R177 ;  /* 0x000000b1b69f723e */ /* 0x010fc400000000ff */
[----:B------:R-:W-:Y:S01]  /*2540*/  MUFU.EX2 R232, R232 ;  /* 0x000000e800e87308 */ /* 0x000fe20000000800 */
[C---:B------:R-:W-:Y:S02]  /*2550*/  FMUL R104, R176.reuse, R104 ;  /* 0x00000068b0687220 */ /* 0x040fe40000400000 */
[C---:B------:R-:W-:Y:S02]  /*2560*/  FMUL R105, R176.reuse, R105 ;  /* 0x00000069b0697220 */ /* 0x040fe40000400000 */
[C---:B------:R-:W-:Y:S01]  /*2570*/  FMUL R106, R181.reuse, R106 ;  /* 0x0000006ab56a7220 */ /* 0x040fe20000400000 */
[----:B------:R-:W-:Y:S01]  /*2580*/  HMMA.16816.F32 R60, R156, R152, R164 ;  /* 0x000000989c3c723c */ /* 0x000fe200000018a4 */
[----:B------:R-:W-:Y:S01]  /*2590*/  FMUL R107, R181, R107 ;  /* 0x0000006bb56b7220 */ /* 0x000fe20000400000 */
[----:B------:R-:W-:Y:S01]  /*25a0*/  MUFU.EX2 R236, R236 ;  /* 0x000000ec00ec7308 */ /* 0x000fe20000000800 */
[C---:B------:R-:W-:Y:S02]  /*25b0*/  FMUL R40, R176.reuse, R40 ;  /* 0x00000028b0287220 */ /* 0x040fe40000400000 */
[----:B------:R-:W-:-:S02]  /*25c0*/  FMUL R41, R176, R41 ;  /* 0x00000029b0297220 */ /* 0x000fc40000400000 */
[--C-:B------:R-:W-:Y:S01]  /*25d0*/  FFMA R165, R30, UR16, -R234.reuse ;  /* 0x000000101ea57c23 */ /* 0x100fe200080008ea */
[C---:B-1----:R-:W-:Y:S01]  /*25e0*/  HMMA.16816.F32 R44, R156.reuse, R72, R44 ;  /* 0x000000489c2c723c */ /* 0x042fe2000000182c */
[----:B------:R-:W-:Y:S01]  /*25f0*/  FFMA R166, R31, UR16, -R234 ;  /* 0x000000101fa67c23 */ /* 0x000fe200080008ea */
[----:B------:R-:W-:Y:S01]  /*2600*/  MUFU.EX2 R233, R233 ;  /* 0x000000e900e97308 */ /* 0x000fe20000000800 */
[C---:B------:R-:W-:Y:S02]  /*2610*/  FMUL R42, R181.reuse, R42 ;  /* 0x0000002ab52a7220 */ /* 0x040fe40000400000 */
[C---:B------:R-:W-:Y:S02]  /*2620*/  FMUL R43, R181.reuse, R43 ;  /* 0x0000002bb52b7220 */ /* 0x040fe40000400000 */
[C---:B------:R-:W-:Y:S01]  /*2630*/  FMUL R92, R176.reuse, R92 ;  /* 0x0000005cb05c7220 */ /* 0x040fe20000400000 */
[----:B---3--:R-:W-:Y:S01]  /*2640*/  HMMA.16816.F32 R104, R156, R100, R104 ;  /* 0x000000649c68723c */ /* 0x008fe20000001868 */
[----:B------:R-:W-:Y:S01]  /*2650*/  FMUL R93, R176, R93 ;  /* 0x0000005db05d7220 */ /* 0x000fe20000400000 */
[----:B------:R-:W1:Y:S01]  /*2660*/  MUFU.EX2 R235, R235 ;  /* 0x000000eb00eb7308 */ /* 0x000e620000000800 */
[----:B------:R-:W-:-:S02]  /*2670*/  FMUL R94, R181, R94 ;  /* 0x0000005eb55e7220 */ /* 0x000fc40000400000 */
[C---:B------:R-:W-:Y:S02]  /*2680*/  FMUL R95, R181.reuse, R95 ;  /* 0x0000005fb55f7220 */ /* 0x040fe40000400000 */
[C---:B------:R-:W-:Y:S01]  /*2690*/  FMUL R48, R176.reuse, R48 ;  /* 0x00000030b0307220 */ /* 0x040fe20000400000 */
[----:B------:R-:W-:Y:S01]  /*26a0*/  HMMA.16816.F32 R40, R156, R148, R40 ;  /* 0x000000949c28723c */ /* 0x000fe20000001828 */
[C---:B------:R-:W-:Y:S01]  /*26b0*/  FMUL R49, R176.reuse, R49 ;  /* 0x00000031b0317220 */ /* 0x040fe20000400000 */
[----:B------:R-:W-:Y:S01]  /*26c0*/  MUFU.EX2 R237, R237 ;  /* 0x000000ed00ed7308 */ /* 0x000fe20000000800 */
[C---:B------:R-:W-:Y:S02]  /*26d0*/  FMUL R50, R181.reuse, R50 ;  /* 0x00000032b5327220 */ /* 0x040fe40000400000 */
[----:B------:R-:W-:Y:S02]  /*26e0*/  FMUL R51, R181, R51 ;  /* 0x00000033b5337220 */ /* 0x000fe40000400000 */
[----:B------:R-:W-:-:S02]  /*26f0*/  FMUL R76, R176, R76 ;  /* 0x0000004cb04c7220 */ /* 0x000fc40000400000 */
[C---:B------:R-:W-:Y:S01]  /*2700*/  FMUL R78, R181.reuse, R78 ;  /* 0x0000004eb54e7220 */ /* 0x040fe20000400000 */
[----:B------:R2:W3:Y:S01]  /*2710*/  MUFU.EX2 R164, R28 ;  /* 0x0000001c00a47308 */ /* 0x0004e20000000800 */
[----:B------:R-:W-:Y:S01]  /*2720*/  FMUL R77, R176, R77 ;  /* 0x0000004db04d7220 */ /* 0x000fe20000400000 */
[C---:B------:R-:W-:Y:S01]  /*2730*/  HMMA.16816.F32 R48, R156.reuse, R160, R48 ;  /* 0x000000a09c30723c */ /* 0x040fe20000001830 */
[----:B------:R-:W-:Y:S02]  /*2740*/  FMUL R79, R181, R79 ;  /* 0x0000004fb54f7220 */ /* 0x000fe40000400000 */
[C---:B-1----:R-:W-:Y:S02]  /*2750*/  FMUL R84, R235.reuse, R84 ;  /* 0x00000054eb547220 */ /* 0x042fe40000400000 */
[C---:B------:R-:W-:Y:S01]  /*2760*/  FMUL R85, R235.reuse, R85 ;  /* 0x00000055eb557220 */ /* 0x040fe20000400000 */
[----:B------:R-:W-:Y:S01]  /*2770*/  MUFU.EX2 R165, R165 ;  /* 0x000000a500a57308 */ /* 0x000fe20000000800 */
[C---:B------:R-:W-:Y:S01]  /*2780*/  FMUL R124, R235.reuse, R124 ;  /* 0x0000007ceb7c7220 */ /* 0x040fe20000400000 */
[----:B--2---:R-:W-:Y:S01]  /*2790*/  HMMA.16816.F32 R28, R156, R144, R36 ;  /* 0x000000909c1c723c */ /* 0x004fe20000001824 */
[----:B------:R-:W-:-:S02]  /*27a0*/  FMUL R125, R235, R125 ;  /* 0x0000007deb7d7220 */ /* 0x000fc40000400000 */
[----:B------:R-:W-:Y:S02]  /*27b0*/  FFMA R167, R64, UR16, -R168 ;  /* 0x0000001040a77c23 */ /* 0x000fe400080008a8 */
[--C-:B------:R-:W-:Y:S01]  /*27c0*/  FFMA R64, R55, UR16, -R174.reuse ;  /* 0x0000001037407c23 */ /* 0x100fe200080008ae */
[----:B------:R-:W1:Y:S01]  /*27d0*/  MUFU.EX2 R166, R166 ;  /* 0x000000a600a67308 */ /* 0x000e620000000800 */
[----:B------:R-:W-:Y:S01]  /*27e0*/  FFMA R231, R54, UR16, -R174 ;  /* 0x0000001036e77c23 */ /* 0x000fe200080008ae */
[C---:B------:R-:W-:Y:S01]  /*27f0*/  HMMA.16816.F32 R36, R156.reuse, R108, R92 ;  /* 0x0000006c9c24723c */ /* 0x040fe2000000185c */
[C---:B------:R-:W-:Y:S02]  /*2800*/  FMUL R120, R235.reuse, R120 ;  /* 0x00000078eb787220 */ /* 0x040fe40000400000 */
[C---:B------:R-:W-:Y:S02]  /*2810*/  FMUL R121, R235.reuse, R121 ;  /* 0x00000079eb797220 */ /* 0x040fe40000400000 */
[C---:B------:R-:W-:Y:S01]  /*2820*/  FMUL R112, R235.reuse, R112 ;  /* 0x00000070eb707220 */ /* 0x040fe20000400000 */
[----:B------:R-:W2:Y:S01]  /*2830*/  MUFU.EX2 R238, R238 ;  /* 0x000000ee00ee7308 */ /* 0x000ea20000000800 */
[----:B------:R-:W-:Y:S01]  /*2840*/  F2FP.PACK_AB R92, R232, R183 ;  /* 0x000000b7e85c723e */ /* 0x000fe200000000ff */
[----:B------:R-:W-:Y:S01]  /*2850*/  HMMA.16816.F32 R156, R156, R80, R76 ;  /* 0x000000509c9c723c */ /* 0x000fe2000000184c */
[----:B---3--:R-:W-:Y:S01]  /*2860*/  F2FP.PACK_AB R93, R164, R237 ;  /* 0x000000eda45d723e */ /* 0x008fe200000000ff */
[----:B------:R-:W-:Y:S01]  /*2870*/  FMUL R113, R235, R113 ;  /* 0x00000071eb717220 */ /* 0x000fe20000400000 */
[----:B------:R-:W-:Y:S01]  /*2880*/  F2FP.PACK_AB R94, R233, R236 ;  /* 0x000000ece95e723e */ /* 0x000fe200000000ff */
[----:B------:R-:W-:Y:S01]  /*2890*/  FMUL R116, R235, R116 ;  /* 0x00000074eb747220 */ /* 0x000fe20000400000 */
[----:B-1----:R-:W-:-:S02]  /*28a0*/  F2FP.PACK_AB R95, R166, R165 ;  /* 0x000000a5a65f723e */ /* 0x002fc400000000ff */
[C---:B------:R-:W-:Y:S01]  /*28b0*/  FMUL R76, R235.reuse, R132 ;  /* 0x00000084eb4c7220 */ /* 0x040fe20000400000 */
[----:B------:R-:W-:Y:S01]  /*28c0*/  MUFU.EX2 R173, R173 ;  /* 0x000000ad00ad7308 */ /* 0x000fe20000000800 */
[C---:B------:R-:W-:Y:S02]  /*28d0*/  FMUL R77, R235.reuse, R133 ;  /* 0x00000085eb4d7220 */ /* 0x040fe40000400000 */
[----:B------:R-:W-:Y:S02]  /*28e0*/  FMUL R117, R235, R117 ;  /* 0x00000075eb757220 */ /* 0x000fe40000400000 */
[----:B------:R-:W-:Y:S02]  /*28f0*/  FFMA R88, R88, UR16, -R179 ;  /* 0x0000001058587c23 */ /* 0x000fe400080008b3 */
[C---:B--2---:R-:W-:Y:S01]  /*2900*/  FMUL R78, R238.reuse, R134 ;  /* 0x00000086ee4e7220 */ /* 0x044fe20000400000 */
[----:B------:R-:W1:Y:S01]  /*2910*/  MUFU.EX2 R178, R178 ;  /* 0x000000b200b27308 */ /* 0x000e620000000800 */
[----:B------:R-:W-:-:S02]  /*2920*/  FMUL R79, R238, R135 ;  /* 0x00000087ee4f7220 */ /* 0x000fc40000400000 */
[C---:B------:R-:W-:Y:S01]  /*2930*/  FMUL R86, R238.reuse, R86 ;  /* 0x00000056ee567220 */ /* 0x040fe20000400000 */
[----:B------:R-:W2:Y:S01]  /*2940*/  LDSM.16.MT88.4 R132, [R239+0xd000] ;  /* 0x00d00000ef84783b */ /* 0x000ea20000004200 */
[C---:B------:R-:W-:Y:S02]  /*2950*/  FMUL R87, R238.reuse, R87 ;  /* 0x00000057ee577220 */ /* 0x040fe40000400000 */
[C---:B------:R-:W-:Y:S01]  /*2960*/  FMUL R126, R238.reuse, R126 ;  /* 0x0000007eee7e7220 */ /* 0x040fe20000400000 */
[----:B------:R-:W-:Y:S01]  /*2970*/  HMMA.16816.F32 R76, R92, R72, R76 ;  /* 0x000000485c4c723c */ /* 0x000fe2000000184c */
[C---:B------:R-:W-:Y:S01]  /*2980*/  FMUL R127, R238.reuse, R127 ;  /* 0x0000007fee7f7220 */ /* 0x040fe20000400000 */
[----:B------:R-:W-:Y:S01]  /*2990*/  MUFU.EX2 R167, R167 ;  /* 0x000000a700a77308 */ /* 0x000fe20000000800 */
[C---:B------:R-:W-:Y:S02]  /*29a0*/  FMUL R122, R238.reuse, R122 ;  /* 0x0000007aee7a7220 */ /* 0x040fe40000400000 */
[----:B------:R-:W-:-:S02]  /*29b0*/  FMUL R123, R238, R123 ;  /* 0x0000007bee7b7220 */ /* 0x000fc40000400000 */
[C---:B------:R-:W-:Y:S01]  /*29c0*/  FMUL R114, R238.reuse, R114 ;  /* 0x00000072ee727220 */ /* 0x040fe20000400000 */
[C---:B------:R-:W-:Y:S01]  /*29d0*/  HMMA.16816.F32 R52, R92.reuse, R148, R84 ;  /* 0x000000945c34723c */ /* 0x040fe20000001854 */
[C---:B------:R-:W-:Y:S01]  /*29e0*/  FMUL R115, R238.reuse, R115 ;  /* 0x00000073ee737220 */ /* 0x040fe20000400000 */
[----:B------:R3:W-:Y:S01]  /*29f0*/  MUFU.EX2 R148, R64 ;  /* 0x0000004000947308 */ /* 0x0007e20000000800 */
[----:B------:R-:W-:Y:S02]  /*2a00*/  FFMA R72, R67, UR16, -R174 ;  /* 0x0000001043487c23 */ /* 0x000fe400080008ae */
[C---:B------:R-:W-:Y:S02]  /*2a10*/  FMUL R118, R238.reuse, R118 ;  /* 0x00000076ee767220 */ /* 0x040fe40000400000 */
[C---:B------:R-:W-:Y:S01]  /*2a20*/  FMUL R84, R235.reuse, R136 ;  /* 0x00000088eb547220 */ /* 0x040fe20000400000 */
[----:B------:R-:W-:Y:S01]  /*2a30*/  HMMA.16816.F32 R120, R92, R100, R120 ;  /* 0x000000645c78723c */ /* 0x000fe20000001878 */
[----:B------:R-:W-:Y:S01]  /*2a40*/  FMUL R85, R235, R137 ;  /* 0x00000089eb557220 */ /* 0x000fe20000400000 */
[----:B------:R-:W-:Y:S01]  /*2a50*/  MUFU.EX2 R240, R240 ;  /* 0x000000f000f07308 */ /* 0x000fe20000000800 */
[----:B------:R-:W-:Y:S01]  /*2a60*/  FMUL R86, R238, R138 ;  /* 0x0000008aee567220 */ /* 0x000fe20000400000 */
[----:B------:R-:W-:Y:S01]  /*2a70*/  LEA R136, R200, UR9, 0x1 ;  /* 0x00000009c8887c11 */ /* 0x000fe2000f8e08ff */
[----:B------:R-:W-:-:S02]  /*2a80*/  FMUL R87, R238, R139 ;  /* 0x0000008bee577220 */ /* 0x000fc40000400000 */
[----:B------:R-:W-:Y:S01]  /*2a90*/  FFMA R149, R66, UR16, -R174 ;  /* 0x0000001042957c23 */ /* 0x000fe200080008ae */
[C---:B------:R-:W-:Y:S01]  /*2aa0*/  HMMA.16816.F32 R112, R92.reuse, R152, R112 ;  /* 0x000000985c70723c */ /* 0x040fe20000001870 */
[----:B------:R-:W-:Y:S01]  /*2ab0*/  FMUL R119, R238, R119 ;  /* 0x00000077ee777220 */ /* 0x000fe20000400000 */
[----:B------:R-:W4:Y:S01]  /*2ac0*/  MUFU.EX2 R231, R231 ;  /* 0x000000e700e77308 */ /* 0x000f220000000800 */
[--C-:B------:R-:W-:Y:S01]  /*2ad0*/  FFMA R89, R89, UR16, -R179.reuse ;  /* 0x0000001059597c23 */ /* 0x100fe200080008b3 */
[----:B------:R-:W-:Y:S01]  /*2ae0*/  LDSM.16.MT88.4 R136, [R136+0xc000] ;  /* 0x00c000008888783b */ /* 0x000fe20000004200 */
[----:B------:R-:W-:Y:S02]  /*2af0*/  FFMA R242, R25, UR16, -R179 ;  /* 0x0000001019f27c23 */ /* 0x000fe400080008b3 */
[--C-:B------:R-:W-:Y:S01]  /*2b00*/  FFMA R90, R90, UR16, -R234.reuse ;  /* 0x000000105a5a7c23 */ /* 0x100fe200080008ea */
[----:B---3--:R-:W-:Y:S01]  /*2b10*/  HMMA.16816.F32 R64, R92, R108, R124 ;  /* 0x0000006c5c40723c */ /* 0x008fe2000000187c */
[--C-:B------:R-:W-:Y:S01]  /*2b20*/  FFMA R91, R91, UR16, -R234.reuse ;  /* 0x000000105b5b7c23 */ /* 0x100fe200080008ea */
[----:B------:R-:W-:Y:S01]  /*2b30*/  MUFU.EX2 R149, R149 ;  /* 0x0000009500957308 */ /* 0x000fe20000000800 */
[----:B------:R-:W-:-:S02]  /*2b40*/  FFMA R241, R26, UR16, -R234 ;  /* 0x000000101af17c23 */ /* 0x000fc400080008ea */
[----:B------:R-:W-:Y:S02]  /*2b50*/  FFMA R244, R27, UR16, -R234 ;  /* 0x000000101bf47c23 */ /* 0x000fe400080008ea */
[----:B------:R-:W-:Y:S01]  /*2b60*/  FFMA R109, R24, UR16, -R179 ;  /* 0x00000010186d7c23 */ /* 0x000fe200080008b3 */
[C---:B------:R-:W-:Y:S01]  /*2b70*/  HMMA.16816.F32 R84, R92.reuse, R144, R84 ;  /* 0x000000905c54723c */ /* 0x040fe20000001854 */
[C---:B------:R-:W-:Y:S01]  /*2b80*/  FMUL R56, R235.reuse, R56 ;  /* 0x00000038eb387220 */ /* 0x040fe20000400000 */
[----:B------:R-:W3:Y:S01]  /*2b90*/  MUFU.EX2 R108, R72 ;  /* 0x00000048006c7308 */ /* 0x000ee20000000800 */
[----:B------:R-:W-:Y:S01]  /*2ba0*/  FMUL R57, R235, R57 ;  /* 0x00000039eb397220 */ /* 0x000fe20000400000 */
[----:B------:R-:W-:Y:S01]  /*2bb0*/  LEA R124, R198, UR9, 0x1 ;  /* 0x00000009c67c7c11 */ /* 0x000fe2000f8e08ff */
[C---:B------:R-:W-:Y:S02]  /*2bc0*/  FMUL R58, R238.reuse, R58 ;  /* 0x0000003aee3a7220 */ /* 0x040fe40000400000 */
[----:B------:R-:W-:Y:S01]  /*2bd0*/  FMUL R59, R238, R59 ;  /* 0x0000003bee3b7220 */ /* 0x000fe20000400000 */
[----:B------:R-:W-:Y:S01]  /*2be0*/  HMMA.16816.F32 R116, R92, R160, R116 ;  /* 0x000000a05c74723c */ /* 0x000fe20000001874 */
[--C-:B------:R-:W-:Y:S01]  /*2bf0*/  FFMA R142, R142, UR16, -R174.reuse ;  /* 0x000000108e8e7c23 */ /* 0x100fe200080008ae */
[----:B------:R-:W-:Y:S01]  /*2c00*/  MUFU.EX2 R88, R88 ;  /* 0x0000005800587308 */ /* 0x000fe20000000800 */
[----:B------:R-:W-:Y:S01]  /*2c10*/  LDSM.16.MT88.4 R124, [R124+0xc000] ;  /* 0x00c000007c7c783b */ /* 0x000fe20000004200 */
[----:B------:R-:W-:-:S02]  /*2c20*/  FFMA R143, R143, UR16, -R174 ;  /* 0x000000108f8f7c23 */ /* 0x000fc400080008ae */
[----:B------:R-:W-:Y:S02]  /*2c30*/  FFMA R191, R191, UR16, -R174 ;  /* 0x00000010bfbf7c23 */ /* 0x000fe400080008ae */
[----:B------:R-:W-:Y:S01]  /*2c40*/  HMMA.16816.F32 R92, R92, R80, R56 ;  /* 0x000000505c5c723c */ /* 0x000fe20000001838 */
[--C-:B------:R-:W-:Y:S01]  /*2c50*/  FFMA R96, R96, UR16, -R179.reuse ;  /* 0x0000001060607c23 */ /* 0x100fe200080008b3 */
[----:B------:R-:W5:Y:S01]  /*2c60*/  MUFU.EX2 R89, R89 ;  /* 0x0000005900597308 */ /* 0x000f620000000800 */
[----:B------:R-:W-:Y:S02]  /*2c70*/  FFMA R97, R97, UR16, -R179 ;  /* 0x0000001061617c23 */ /* 0x000fe400080008b3 */
[--C-:B------:R-:W-:Y:S02]  /*2c80*/  FFMA R98, R98, UR16, -R234.reuse ;  /* 0x0000001062627c23 */ /* 0x100fe400080008ea */
[----:B-1----:R-:W-:Y:S01]  /*2c90*/  F2FP.PACK_AB R56, R178, R173 ;  /* 0x000000adb238723e */ /* 0x002fe200000000ff */
[----:B------:R-:W-:Y:S01]  /*2ca0*/  FFMA R99, R99, UR16, -R234 ;  /* 0x0000001063637c23 */ /* 0x000fe200080008ea */
[----:B----4-:R-:W-:Y:S01]  /*2cb0*/  F2FP.PACK_AB R57, R148, R231 ;  /* 0x000000e79439723e */ /* 0x010fe200000000ff */
[----:B------:R-:W-:Y:S01]  /*2cc0*/  MUFU.EX2 R109, R109 ;  /* 0x0000006d006d7308 */ /* 0x000fe20000000800 */
[----:B------:R-:W-:Y:S01]  /*2cd0*/  F2FP.PACK_AB R58, R240, R167 ;  /* 0x000000a7f03a723e */ /* 0x000fe200000000ff */
[----:B------:R-:W-:Y:S01]  /*2ce0*/  FADD R183, R183, R232 ;  /* 0x000000e8b7b77221 */ /* 0x000fe20000000000 */
[----:B---3--:R-:W-:Y:S01]  /*2cf0*/  F2FP.PACK_AB R59, R108, R149 ;  /* 0x000000956c3b723e */ /* 0x008fe200000000ff */
[----:B------:R-:W-:-:S02]  /*2d00*/  FADD R164, R237, R164 ;  /* 0x000000a4eda47221 */ /* 0x000fc40000000000 */
[----:B------:R-:W-:Y:S02]  /*2d10*/  FADD R170, R169, R170 ;  /* 0x000000aaa9aa7221 */ /* 0x000fe40000000000 */
[----:B------:R-:W1:Y:S01]  /*2d20*/  MUFU.EX2 R242, R242 ;  /* 0x000000f200f27308 */ /* 0x000e620000000800 */
[----:B-----5:R-:W-:Y:S01]  /*2d30*/  F2FP.PACK_AB R24, R89, R88 ;  /* 0x000000585918723e */ /* 0x020fe200000000ff */
[C---:B------:R-:W-:Y:S01]  /*2d40*/  HMMA.16816.F32 R104, R56.reuse, R102, R104 ;  /* 0x000000663868723c */ /* 0x040fe20000001868 */
[----:B------:R-:W-:Y:S02]  /*2d50*/  FADD R180, R175, R180 ;  /* 0x000000b4afb47221 */ /* 0x000fe40000000000 */
[----:B------:R-:W-:Y:S02]  /*2d60*/  FADD R236, R236, R183 ;  /* 0x000000b7ecec7221 */ /* 0x000fe40000000000 */
[----:B------:R-:W-:Y:S01]  /*2d70*/  FADD R165, R165, R164 ;  /* 0x000000a4a5a57221 */ /* 0x000fe20000000000 */
[----:B------:R-:W-:Y:S01]  /*2d80*/  MUFU.EX2 R90, R90 ;  /* 0x0000005a005a7308 */ /* 0x000fe20000000800 */
[----:B------:R-:W-:Y:S01]  /*2d90*/  FADD R171, R171, R170 ;  /* 0x000000aaabab7221 */ /* 0x000fe20000000000 */
[----:B------:R-:W-:Y:S01]  /*2da0*/  HMMA.16816.F32 R60, R56, R154, R60 ;  /* 0x0000009a383c723c */ /* 0x000fe2000000183c */
[----:B------:R-:W-:-:S02]  /*2db0*/  FADD R177, R177, R180 ;  /* 0x000000b4b1b17221 */ /* 0x000fc40000000000 */
[----:B------:R-:W-:Y:S02]  /*2dc0*/  FADD R233, R233, R236 ;  /* 0x000000ece9e97221 */ /* 0x000fe40000000000 */
[----:B------:R-:W-:Y:S01]  /*2dd0*/  FADD R165, R166, R165 ;  /* 0x000000a5a6a57221 */ /* 0x000fe20000000000 */
[----:B------:R-:W3:Y:S01]  /*2de0*/  MUFU.EX2 R91, R91 ;  /* 0x0000005b005b7308 */ /* 0x000ee20000000800 */
[----:B-1----:R-:W-:Y:S01]  /*2df0*/  F2FP.PACK_AB R26, R242, R109 ;  /* 0x0000006df21a723e */ /* 0x002fe200000000ff */
[C---:B------:R-:W-:Y:S01]  /*2e00*/  HMMA.16816.F32 R28, R56.reuse, R146, R28 ;  /* 0x00000092381c723c */ /* 0x040fe2000000181c */
[----:B------:R-:W-:Y:S02]  /*2e10*/  FADD R172, R172, R171 ;  /* 0x000000abacac7221 */ /* 0x000fe40000000000 */
[----:B------:R-:W-:Y:S02]  /*2e20*/  FADD R182, R182, R177 ;  /* 0x000000b1b6b67221 */ /* 0x000fe40000000000 */
[----:B------:R-:W-:Y:S01]  /*2e30*/  FADD R88, R88, R233 ;  /* 0x000000e958587221 */ /* 0x000fe20000000000 */
[----:B------:R-:W-:Y:S01]  /*2e40*/  MUFU.EX2 R241, R241 ;  /* 0x000000f100f17308 */ /* 0x000fe20000000800 */
[--C-:B------:R-:W-:Y:S01]  /*2e50*/  FFMA R32, R32, UR16, -R168.reuse ;  /* 0x0000001020207c23 */ /* 0x100fe200080008a8 */
[----:B------:R-:W-:Y:S01]  /*2e60*/  HMMA.16816.F32 R48, R56, R162, R48 ;  /* 0x000000a23830723c */ /* 0x000fe20000001830 */
[----:B------:R-:W-:Y:S01]  /*2e70*/  FFMA R33, R33, UR16, -R168 ;  /* 0x0000001021217c23 */ /* 0x000fe200080008a8 */
[----:B------:R-:W-:Y:S01]  /*2e80*/  MOV R233, R174 ;  /* 0x000000ae00e97202 */ /* 0x000fe20000000f00 */
[----:B------:R-:W-:-:S02]  /*2e90*/  FFMA R34, R34, UR16, -R174 ;  /* 0x0000001022227c23 */ /* 0x000fc400080008ae */
[----:B------:R-:W-:Y:S01]  /*2ea0*/  FFMA R35, R35, UR16, -R174 ;  /* 0x0000001023237c23 */ /* 0x000fe200080008ae */
[----:B------:R-:W1:Y:S01]  /*2eb0*/  MUFU.EX2 R244, R244 ;  /* 0x000000f400f47308 */ /* 0x000e620000000800 */
[----:B---3--:R-:W-:Y:S01]  /*2ec0*/  F2FP.PACK_AB R25, R91, R90 ;  /* 0x0000005a5b19723e */ /* 0x008fe200000000ff */
[C---:B------:R-:W-:Y:S01]  /*2ed0*/  HMMA.16816.F32 R44, R56.reuse, R74, R44 ;  /* 0x0000004a382c723c */ /* 0x040fe2000000182c */
[----:B------:R-:W-:Y:S02]  /*2ee0*/  FADD R90, R90, R165 ;  /* 0x000000a55a5a7221 */ /* 0x000fe40000000000 */
[----:B------:R-:W-:Y:S02]  /*2ef0*/  FADD R173, R173, R172 ;  /* 0x000000acadad7221 */ /* 0x000fe40000000000 */
[----:B------:R-:W-:Y:S01]  /*2f00*/  FADD R231, R231, R182 ;  /* 0x000000b6e7e77221 */ /* 0x000fe20000000000 */
[----:B------:R-:W-:Y:S01]  /*2f10*/  MUFU.EX2 R140, R140 ;  /* 0x0000008c008c7308 */ /* 0x000fe20000000800 */
[----:B------:R-:W-:Y:S01]  /*2f20*/  FFMA R186, R186, UR16, -R174 ;  /* 0x00000010baba7c23 */ /* 0x000fe200080008ae */
[----:B------:R-:W-:Y:S01]  /*2f30*/  HMMA.16816.F32 R40, R56, R150, R40 ;  /* 0x000000963828723c */ /* 0x000fe20000001828 */
[----:B------:R-:W-:-:S02]  /*2f40*/  FADD R88, R89, R88 ;  /* 0x0000005859587221 */ /* 0x000fc40000000000 */
[----:B------:R-:W-:Y:S02]  /*2f50*/  FADD R90, R91, R90 ;  /* 0x0000005a5b5a7221 */ /* 0x000fe40000000000 */
[----:B------:R-:W-:Y:S01]  /*2f60*/  FADD R178, R178, R173 ;  /* 0x000000adb2b27221 */ /* 0x000fe20000000000 */
[----:B-1----:R-:W-:Y:S01]  /*2f70*/  F2FP.PACK_AB R27, R244, R241 ;  /* 0x000000f1f41b723e */ /* 0x002fe200000000ff */
[----:B------:R-:W1:Y:S01]  /*2f80*/  MUFU.EX2 R141, R141 ;  /* 0x0000008d008d7308 */ /* 0x000e620000000800 */
[----:B------:R-:W-:Y:S01]  /*2f90*/  HMMA.16816.F32 R36, R56, R110, R36 ;  /* 0x0000006e3824723c */ /* 0x000fe20000001824 */
[----:B------:R-:W-:Y:S01]  /*2fa0*/  FADD R148, R148, R231 ;  /* 0x000000e794947221 */ /* 0x000fe20000000000 */
[----:B------:R-:W-:Y:S01]  /*2fb0*/  MOV R231, R234 ;  /* 0x000000ea00e77202 */ /* 0x000fe20000000f00 */
[----:B------:R-:W-:Y:S02]  /*2fc0*/  FADD R109, R109, R88 ;  /* 0x000000586d6d7221 */ /* 0x000fe40000000000 */
[----:B------:R-:W-:-:S02]  /*2fd0*/  FADD R241, R241, R90 ;  /* 0x0000005af1f17221 */ /* 0x000fc40000000000 */
[----:B------:R-:W-:Y:S01]  /*2fe0*/  MUFU.EX2 R188, R188 ;  /* 0x000000bc00bc7308 */ /* 0x000fe20000000800 */
[----:B------:R-:W-:Y:S01]  /*2ff0*/  HMMA.16816.F32 R156, R56, R82, R156 ;  /* 0x00000052389c723c */ /* 0x000fe2000000189c */
[----:B------:R-:W-:Y:S02]  /*3000*/  FADD R167, R167, R178 ;  /* 0x000000b2a7a77221 */ /* 0x000fe40000000000 */
[----:B------:R-:W-:Y:S02]  /*3010*/  FADD R149, R149, R148 ;  /* 0x0000009495957221 */ /* 0x000fe40000000000 */
[----:B------:R-:W-:Y:S02]  /*3020*/  FFMA R80, R23, UR16, -R234 ;  /* 0x0000001017507c23 */ /* 0x000fe400080008ea */
[----:B------:R-:W-:Y:S01]  /*3030*/  LEA R56, R194, UR9, 0x1 ;  /* 0x00000009c2387c11 */ /* 0x000fe2000f8e08ff */
[----:B------:R-:W-:Y:S01]  /*3040*/  HMMA.16816.F32 R100, R24, R102, R120 ;  /* 0x000000661864723c */ /* 0x000fe20000001878 */
[----:B------:R-:W-:Y:S01]  /*3050*/  MUFU.EX2 R189, R189 ;  /* 0x000000bd00bd7308 */ /* 0x000fe20000000800 */
[----:B-1----:R-:W-:Y:S01]  /*3060*/  F2FP.PACK_AB R72, R141, R140 ;  /* 0x0000008c8d48723e */ /* 0x002fe200000000ff */
[----:B------:R-:W-:-:S02]  /*3070*/  FADD R109, R242, R109 ;  /* 0x0000006df26d7221 */ /* 0x000fc40000000000 */
[----:B------:R-:W-:Y:S01]  /*3080*/  LDSM.16.MT88.4 R56, [R56+0xc000] ;  /* 0x00c000003838783b */ /* 0x000fe20000004200 */
[----:B------:R-:W-:Y:S01]  /*3090*/  FADD R241, R244, R241 ;  /* 0x000000f1f4f17221 */ /* 0x000fe20000000000 */
[----:B------:R-:W-:Y:S01]  /*30a0*/  LEA R120, R206, UR9, 0x1 ;  /* 0x00000009ce787c11 */ /* 0x000fe2000f8e08ff */
[C---:B------:R-:W-:Y:S01]  /*30b0*/  HMMA.16816.F32 R152, R24.reuse, R154, R112 ;  /* 0x0000009a1898723c */ /* 0x040fe20000001870 */
[----:B------:R-:W-:Y:S01]  /*30c0*/  MUFU.EX2 R142, R142 ;  /* 0x0000008e008e7308 */ /* 0x000fe20000000800 */
[----:B------:R-:W-:Y:S02]  /*30d0*/  FADD R167, R240, R167 ;  /* 0x000000a7f0a77221 */ /* 0x000fe40000000000 */
[----:B------:R-:W-:Y:S01]  /*30e0*/  FADD R149, R108, R149 ;  /* 0x000000956c957221 */ /* 0x000fe20000000000 */
[----:B------:R-:W1:Y:S01]  /*30f0*/  LDSM.16.MT88.4 R120, [R120+0xc000] ;  /* 0x00c000007878783b */ /* 0x000e620000004200 */
[----:B------:R-:W-:Y:S01]  /*3100*/  FADD R140, R140, R167 ;  /* 0x000000a78c8c7221 */ /* 0x000fe20000000000 */
[----:B------:R-:W-:Y:S01]  /*3110*/  LEA R112, R204, UR9, 0x1 ;  /* 0x00000009cc707c11 */ /* 0x000fe2000f8e08ff */
[----:B------:R-:W-:Y:S01]  /*3120*/  HMMA.16816.F32 R144, R24, R146, R84 ;  /* 0x000000921890723c */ /* 0x000fe20000001854 */
[----:B------:R-:W3:Y:S01]  /*3130*/  MUFU.EX2 R143, R143 ;  /* 0x0000008f008f7308 */ /* 0x000ee20000000800 */
[----:B------:R-:W-:-:S03]  /*3140*/  FADD R141, R141, R140 ;  /* 0x0000008c8d8d7221 */ /* 0x000fc60000000000 */
[----:B------:R-:W4:Y:S02]  /*3150*/  LDSM.16.MT88.4 R112, [R112+0xc000] ;  /* 0x00c000007070783b */ /* 0x000f240000004200 */
[----:B------:R-:W-:Y:S01]  /*3160*/  LEA R84, R202, UR9, 0x1 ;  /* 0x00000009ca547c11 */ /* 0x000fe2000f8e08ff */
[C---:B------:R-:W-:Y:S01]  /*3170*/  HMMA.16816.F32 R160, R24.reuse, R162, R116 ;  /* 0x000000a218a0723c */ /* 0x040fe20000001874 */
[----:B------:R-:W-:Y:S04]  /*3180*/  MUFU.EX2 R96, R96 ;  /* 0x0000006000607308 */ /* 0x000fe80000000800 */
[----:B------:R-:W5:Y:S02]  /*3190*/  LDSM.16.MT88.4 R84, [R84+0xc000] ;  /* 0x00c000005454783b */ /* 0x000f640000004200 */
[----:B------:R-:W-:Y:S01]  /*31a0*/  LEA R116, R196, UR9, 0x1 ;  /* 0x00000009c4747c11 */ /* 0x000fe2000f8e08ff */
[----:B------:R-:W-:Y:S01]  /*31b0*/  HMMA.16816.F32 R52, R24, R150, R52 ;  /* 0x000000961834723c */ /* 0x000fe20000001834 */
[----:B------:R-:W-:Y:S01]  /*31c0*/  MUFU.EX2 R97, R97 ;  /* 0x0000006100617308 */ /* 0x000fe20000000800 */
[----:B---3--:R-:W-:Y:S01]  /*31d0*/  F2FP.PACK_AB R73, R143, R142 ;  /* 0x0000008e8f49723e */ /* 0x008fe200000000ff */
[----:B------:R-:W-:-:S02]  /*31e0*/  FADD R142, R142, R149 ;  /* 0x000000958e8e7221 */ /* 0x000fc40000000000 */
[----:B------:R-:W3:Y:S02]  /*31f0*/  LDSM.16.MT88.4 R116, [R116+0xc000] ;  /* 0x00c000007474783b */ /* 0x000ee40000004200 */
[----:B------:R-:W-:Y:S01]  /*3200*/  FFMA R150, R190, UR16, -R174 ;  /* 0x00000010be967c23 */ /* 0x000fe200080008ae */
[C---:B------:R-:W-:Y:S01]  /*3210*/  HMMA.16816.F32 R64, R24.reuse, R110, R64 ;  /* 0x0000006e1840723c */ /* 0x040fe20000001840 */
[----:B------:R2:W-:Y:S01]  /*3220*/  MUFU.EX2 R111, R191 ;  /* 0x000000bf006f7308 */ /* 0x0005e20000000800 */
[--C-:B------:R-:W-:Y:S02]  /*3230*/  FFMA R151, R69, UR16, -R179.reuse ;  /* 0x0000001045977c23 */ /* 0x100fe400080008b3 */
[----:B------:R-:W-:Y:S02]  /*3240*/  FFMA R190, R70, UR16, -R234 ;  /* 0x0000001046be7c23 */ /* 0x000fe400080008ea */
[----:B------:R-:W-:Y:S02]  /*3250*/  FADD R143, R143, R142 ;  /* 0x0000008e8f8f7221 */ /* 0x000fe40000000000 */
[----:B------:R-:W-:Y:S01]  /*3260*/  FFMA R110, R68, UR16, -R179 ;  /* 0x00000010446e7c23 */ /* 0x000fe200080008b3 */
[----:B------:R-:W1:Y:S01]  /*3270*/  MUFU.EX2 R150, R150 ;  /* 0x0000009600967308 */ /* 0x000e620000000800 */
[----:B--2---:R-:W-:Y:S01]  /*3280*/  FFMA R191, R71, UR16, -R234 ;  /* 0x0000001047bf7c23 */ /* 0x004fe200080008ea */
[C---:B------:R-:W-:Y:S06]  /*3290*/  HMMA.16816.F32 R92, R24.reuse, R82, R92 ;  /* 0x00000052185c723c */ /* 0x040fec000000185c */
[----:B------:R-:W-:Y:S02]  /*32a0*/  MUFU.EX2 R110, R110 ;  /* 0x0000006e006e7308 */ /* 0x000fe40000000800 */
[----:B------:R-:W-:Y:S06]  /*32b0*/  HMMA.16816.F32 R76, R24, R74, R76 ;  /* 0x0000004a184c723c */ /* 0x000fec000000184c */
[----:B------:R-:W-:Y:S01]  /*32c0*/  MUFU.EX2 R151, R151 ;  /* 0x0000009700977308 */ /* 0x000fe20000000800 */
[----:B------:R-:W-:Y:S01]  /*32d0*/  F2FP.PACK_AB R74, R189, R188 ;  /* 0x000000bcbd4a723e */ /* 0x000fe200000000ff */
[----:B------:R-:W-:Y:S01]  /*32e0*/  FADD R188, R188, R141 ;  /* 0x0000008dbcbc7221 */ /* 0x000fe20000000000 */
[----:B-1----:R-:W-:Y:S01]  /*32f0*/  F2FP.PACK_AB R75, R111, R150 ;  /* 0x000000966f4b723e */ /* 0x002fe200000000ff */
[----:B------:R-:W-:-:S02]  /*3300*/  FADD R150, R150, R143 ;  /* 0x0000008f96967221 */ /* 0x000fc40000000000 */
[----:B------:R-:W-:Y:S02]  /*3310*/  FADD R189, R189, R188 ;  /* 0x000000bcbdbd7221 */ /* 0x000fe40000000000 */
[----:B------:R-:W-:Y:S01]  /*3320*/  MUFU.EX2 R98, R98 ;  /* 0x0000006200627308 */ /* 0x000fe20000000800 */
[----:B------:R-:W-:Y:S01]  /*3330*/  FADD R111, R111, R150 ;  /* 0x000000966f6f7221 */ /* 0x000fe20000000000 */
[C---:B------:R-:W-:Y:S06]  /*3340*/  HMMA.16816.F32 R44, R72.reuse, R132, R44 ;  /* 0x00000084482c723c */ /* 0x040fec000000182c */
[----:B------:R-:W1:Y:S02]  /*3350*/  MUFU.EX2 R99, R99 ;  /* 0x0000006300637308 */ /* 0x000e640000000800 */
[C---:B------:R-:W-:Y:S06]  /*3360*/  HMMA.16816.F32 R104, R72.reuse, R120, R104 ;  /* 0x000000784868723c */ /* 0x040fec0000001868 */
[----:B------:R-:W-:Y:S02]  /*3370*/  MUFU.EX2 R190, R190 ;  /* 0x000000be00be7308 */ /* 0x000fe40000000800 */
[C---:B----4-:R-:W-:Y:S06]  /*3380*/  HMMA.16816.F32 R60, R72.reuse, R112, R60 ;  /* 0x00000070483c723c */ /* 0x050fec000000183c */
[----:B------:R-:W2:Y:S02]  /*3390*/  MUFU.EX2 R191, R191 ;  /* 0x000000bf00bf7308 */ /* 0x000ea40000000800 */
[C---:B-----5:R-:W-:Y:S06]  /*33a0*/  HMMA.16816.F32 R40, R72.reuse, R84, R40 ;  /* 0x000000544828723c */ /* 0x060fec0000001828 */
[----:B------:R-:W-:Y:S02]  /*33b0*/  MUFU.EX2 R184, R184 ;  /* 0x000000b800b87308 */ /* 0x000fe40000000800 */
[C---:B------:R-:W-:Y:S06]  /*33c0*/  HMMA.16816.F32 R28, R72.reuse, R136, R28 ;  /* 0x00000088481c723c */ /* 0x040fec000000181c */
[----:B------:R-:W4:Y:S02]  /*33d0*/  MUFU.EX2 R185, R185 ;  /* 0x000000b900b97308 */ /* 0x000f240000000800 */
[C---:B------:R-:W-:Y:S06]  /*33e0*/  HMMA.16816.F32 R24, R72.reuse, R124, R36 ;  /* 0x0000007c4818723c */ /* 0x040fec0000001824 */
[----:B------:R-:W-:Y:S01]  /*33f0*/  MUFU.EX2 R32, R32 ;  /* 0x0000002000207308 */ /* 0x000fe20000000800 */
[----:B------:R-:W-:Y:S01]  /*3400*/  F2FP.PACK_AB R36, R97, R96 ;  /* 0x000000606124723e */ /* 0x000fe200000000ff */
[C---:B---3--:R-:W-:Y:S01]  /*3410*/  HMMA.16816.F32 R48, R72.reuse, R116, R48 ;  /* 0x000000744830723c */ /* 0x048fe20000001830 */
[----:B-1----:R-:W-:Y:S01]  /*3420*/  F2FP.PACK_AB R37, R99, R98 ;  /* 0x000000626325723e */ /* 0x002fe200000000ff */
[----:B------:R-:W-:Y:S01]  /*3430*/  FADD R96, R96, R109 ;  /* 0x0000006d60607221 */ /* 0x000fe20000000000 */
[----:B------:R-:W-:Y:S01]  /*3440*/  F2FP.PACK_AB R38, R151, R110 ;  /* 0x0000006e9726723e */ /* 0x000fe200000000ff */
[----:B------:R-:W-:Y:S01]  /*3450*/  FADD R98, R98, R241 ;  /* 0x000000f162627221 */ /* 0x000fe20000000000 */
[----:B--2---:R-:W-:Y:S01]  /*3460*/  F2FP.PACK_AB R39, R191, R190 ;  /* 0x000000bebf27723e */ /* 0x004fe200000000ff */
[----:B------:R-:W-:Y:S01]  /*3470*/  MUFU.EX2 R33, R33 ;  /* 0x0000002100217308 */ /* 0x000fe20000000800 */
[----:B------:R-:W-:Y:S01]  /*3480*/  FADD R97, R97, R96 ;  /* 0x0000006061617221 */ /* 0x000fe20000000000 */
[----:B------:R-:W-:Y:S01]  /*3490*/  HMMA.16816.F32 R156, R72, R56, R156 ;  /* 0x00000038489c723c */ /* 0x000fe2000000189c */
[----:B------:R-:W-:-:S02]  /*34a0*/  FADD R99, R99, R98 ;  /* 0x0000006263637221 */ /* 0x000fc40000000000 */
[----:B------:R-:W-:Y:S02]  /*34b0*/  FADD R110, R110, R97 ;  /* 0x000000616e6e7221 */ /* 0x000fe40000000000 */
[----:B------:R-:W-:Y:S01]  /*34c0*/  FADD R190, R190, R99 ;  /* 0x00000063bebe7221 */ /* 0x000fe20000000000 */
[----:B------:R-:W-:Y:S01]  /*34d0*/  MUFU.EX2 R72, R186 ;  /* 0x000000ba00487308 */ /* 0x000fe20000000800 */
[----:B------:R-:W-:Y:S01]  /*34e0*/  FFMA R73, R187, UR16, -R174 ;  /* 0x00000010bb497c23 */ /* 0x000fe200080008ae */
[C---:B------:R-:W-:Y:S01]  /*34f0*/  HMMA.16816.F32 R160, R36.reuse, R116, R160 ;  /* 0x0000007424a0723c */ /* 0x040fe200000018a0 */
[--C-:B------:R-:W-:Y:S02]  /*3500*/  FFMA R74, R20, UR16, -R179.reuse ;  /* 0x00000010144a7c23 */ /* 0x100fe400080008b3 */
[----:B------:R-:W-:Y:S02]  /*3510*/  FFMA R75, R21, UR16, -R179 ;  /* 0x00000010154b7c23 */ /* 0x000fe400080008b3 */
[----:B------:R-:W-:Y:S01]  /*3520*/  FADD R151, R151, R110 ;  /* 0x0000006e97977221 */ /* 0x000fe20000000000 */
[----:B------:R-:W1:Y:S01]  /*3530*/  MUFU.EX2 R73, R73 ;  /* 0x0000004900497308 */ /* 0x000e620000000800 */
[--C-:B------:R-:W-:Y:S01]  /*3540*/  FFMA R116, R22, UR16, -R234.reuse ;  /* 0x0000001016747c23 */ /* 0x100fe200080008ea */
[----:B------:R-:W-:Y:S01]  /*3550*/  HMMA.16816.F32 R52, R36, R84, R52 ;  /* 0x000000542434723c */ /* 0x000fe20000001834 */
[----:B------:R-:W-:-:S02]  /*3560*/  FFMA R117, R131, UR16, -R234 ;  /* 0x0000001083757c23 */ /* 0x000fc400080008ea */
[----:B------:R-:W-:-:S03]  /*3570*/  FADD R191, R191, R190 ;  /* 0x000000bebfbf7221 */ /* 0x000fc60000000000 */
[----:B------:R-:W-:Y:S01]  /*3580*/  MUFU.EX2 R34, R34 ;  /* 0x0000002200227308 */ /* 0x000fe20000000800 */
[--C-:B------:R-:W-:Y:S01]  /*3590*/  FFMA R84, R128, UR16, -R179.reuse ;  /* 0x0000001080547c23 */ /* 0x100fe200080008b3 */
[----:B------:R-:W-:Y:S01]  /*35a0*/  HMMA.16816.F32 R20, R36, R56, R92 ;  /* 0x000000382414723c */ /* 0x000fe2000000185c */
[----:B------:R-:W-:-:S05]  /*35b0*/  FFMA R85, R129, UR16, -R179 ;  /* 0x0000001081557c23 */ /* 0x000fca00080008b3 */
[----:B------:R-:W2:Y:S01]  /*35c0*/  MUFU.EX2 R35, R35 ;  /* 0x0000002300237308 */ /* 0x000ea20000000800 */
[----:B------:R-:W-:Y:S01]  /*35d0*/  FFMA R56, R130, UR16, -R234 ;  /* 0x0000001082387c23 */ /* 0x000fe200080008ea */
[C---:B------:R-:W-:Y:S06]  /*35e0*/  HMMA.16816.F32 R68, R36.reuse, R132, R76 ;  /* 0x000000842444723c */ /* 0x040fec000000184c */
[----:B------:R-:W-:Y:S01]  /*35f0*/  MUFU.EX2 R74, R74 ;  /* 0x0000004a004a7308 */ /* 0x000fe20000000800 */
[----:B----4-:R-:W-:Y:S01]  /*3600*/  F2FP.PACK_AB R76, R185, R184 ;  /* 0x000000b8b94c723e */ /* 0x010fe200000000ff */
[----:B------:R-:W-:Y:S01]  /*3610*/  FADD R184, R184, R189 ;  /* 0x000000bdb8b87221 */ /* 0x000fe20000000000 */
[----:B-1----:R-:W-:Y:S01]  /*3620*/  F2FP.PACK_AB R77, R73, R72 ;  /* 0x00000048494d723e */ /* 0x002fe200000000ff */
[----:B------:R-:W-:Y:S01]  /*3630*/  FADD R72, R72, R111 ;  /* 0x0000006f48487221 */ /* 0x000fe20000000000 */
[----:B------:R-:W-:Y:S01]  /*3640*/  F2FP.PACK_AB R78, R33, R32 ;  /* 0x00000020214e723e */ /* 0x000fe200000000ff */
[----:B------:R-:W-:Y:S01]  /*3650*/  FADD R185, R185, R184 ;  /* 0x000000b8b9b97221 */ /* 0x000fe20000000000 */
[----:B------:R-:W-:Y:S01]  /*3660*/  HMMA.16816.F32 R100, R36, R120, R100 ;  /* 0x000000782464723c */ /* 0x000fe20000001864 */
[----:B------:R-:W1:Y:S01]  /*3670*/  MUFU.EX2 R75, R75 ;  /* 0x0000004b004b7308 */ /* 0x000e620000000800 */
[----:B--2---:R-:W-:Y:S01]  /*3680*/  F2FP.PACK_AB R79, R35, R34 ;  /* 0x00000022234f723e */ /* 0x004fe200000000ff */
[----:B------:R-:W-:-:S02]  /*3690*/  FADD R73, R73, R72 ;  /* 0x0000004849497221 */ /* 0x000fc40000000000 */
[----:B------:R-:W-:Y:S02]  /*36a0*/  FADD R32, R32, R185 ;  /* 0x000000b920207221 */ /* 0x000fe40000000000 */
[----:B------:R-:W-:Y:S01]  /*36b0*/  FADD R34, R34, R73 ;  /* 0x0000004922227221 */ /* 0x000fe20000000000 */
[----:B------:R-:W-:Y:S01]  /*36c0*/  HMMA.16816.F32 R152, R36, R112, R152 ;  /* 0x000000702498723c */ /* 0x000fe20000001898 */
[----:B------:R-:W-:Y:S07]  /*36d0*/  MUFU.EX2 R116, R116 ;  /* 0x0000007400747308 */ /* 0x000fee0000000800 */
[----:B------:R-:W-:Y:S01]  /*36e0*/  HMMA.16816.F32 R92, R76, R126, R24 ;  /* 0x0000007e4c5c723c */ /* 0x000fe20000001818 */
[----:B------:R-:W2:Y:S06]  /*36f0*/  MUFU.EX2 R57, R80 ;  /* 0x0000005000397308 */ /* 0x000eac0000000800 */
[C---:B-1----:R-:W-:Y:S01]  /*3700*/  F2FP.PACK_AB R24, R75.reuse, R74 ;  /* 0x0000004a4b18723e */ /* 0x042fe200000000ff */
[----:B------:R-:W-:Y:S01]  /*3710*/  FADD R74, R74, R151 ;  /* 0x000000974a4a7221 */ /* 0x000fe20000000000 */
[----:B------:R-:W-:Y:S01]  /*3720*/  MUFU.EX2 R84, R84 ;  /* 0x0000005400547308 */ /* 0x000fe20000000800 */
[----:B------:R-:W-:Y:S02]  /*3730*/  HMMA.16816.F32 R144, R36, R136, R144 ;  /* 0x000000882490723c */ /* 0x000fe40000001890 */
[----:B------:R-:W-:-:S05]  /*3740*/  FADD R75, R75, R74 ;  /* 0x0000004a4b4b7221 */ /* 0x000fca0000000000 */
[----:B------:R-:W1:Y:S01]  /*3750*/  MUFU.EX2 R85, R85 ;  /* 0x0000005500557308 */ /* 0x000e620000000800 */
[C---:B--2---:R-:W-:Y:S01]  /*3760*/  F2FP.PACK_AB R25, R57.reuse, R116 ;  /* 0x000000743919723e */ /* 0x044fe200000000ff */
[----:B------:R-:W-:Y:S01]  /*3770*/  FADD R116, R116, R191 ;  /* 0x000000bf74747221 */ /* 0x000fe20000000000 */
[----:B------:R-:W-:Y:S03]  /*3780*/  HMMA.16816.F32 R64, R36, R124, R64 ;  /* 0x0000007c2440723c */ /* 0x000fe60000001840 */
[----:B------:R-:W-:Y:S02]  /*3790*/  FADD R57, R57, R116 ;  /* 0x0000007439397221 */ /* 0x000fe40000000000 */
[----:B------:R-:W2:Y:S03]  /*37a0*/  MUFU.EX2 R56, R56 ;  /* 0x0000003800387308 */ /* 0x000ea60000000800 */
[C---:B------:R-:W-:Y:S05]  /*37b0*/  HMMA.16816.F32 R36, R76.reuse, R138, R28 ;  /* 0x0000008a4c24723c */ /* 0x040fea000000181c */
[----:B------:R-:W3:Y:S01]  /*37c0*/  MUFU.EX2 R117, R117 ;  /* 0x0000007500757308 */ /* 0x000ee20000000800 */
[----:B-1----:R-:W-:Y:S01]  /*37d0*/  F2FP.PACK_AB R26, R85, R84 ;  /* 0x00000054551a723e */ /* 0x002fe200000000ff */
[----:B------:R-:W-:Y:S01]  /*37e0*/  FADD R84, R84, R75 ;  /* 0x0000004b54547221 */ /* 0x000fe20000000000 */
[----:B------:R-:W-:Y:S01]  /*37f0*/  HMMA.16816.F32 R40, R76, R86, R40 ;  /* 0x000000564c28723c */ /* 0x000fe20000001828 */
[----:B--2---:R-:W-:-:S07]  /*3800*/  FADD R28, R56, R57 ;  /* 0x00000039381c7221 */ /* 0x004fce0000000000 */
[----:B------:R-:W-:Y:S01]  /*3810*/  HMMA.16816.F32 R80, R76, R114, R60 ;  /* 0x000000724c50723c */ /* 0x000fe2000000183c */
[----:B---3--:R-:W-:Y:S01]  /*3820*/  F2FP.PACK_AB R27, R117, R56 ;  /* 0x00000038751b723e */ /* 0x008fe200000000ff */
[----:B------:R-:W-:Y:S02]  /*3830*/  FADD R56, R85, R84 ;  /* 0x0000005455387221 */ /* 0x000fe40000000000 */
[----:B------:R-:W-:Y:S01]  /*3840*/  FADD R117, R117, R28 ;  /* 0x0000001c75757221 */ /* 0x000fe20000000000 */
[----:B------:R-:W-:-:S03]  /*3850*/  IADD3 R28, P0, R12, UR11, RZ ;  /* 0x0000000b0c1c7c10 */ /* 0x000fc6000ff1e0ff */
[----:B------:R-:W-:Y:S01]  /*3860*/  HMMA.16816.F32 R44, R76, R134, R44 ;  /* 0x000000864c2c723c */ /* 0x000fe2000000182c */
[----:B------:R-:W-:Y:S01]  /*3870*/  SHFL.BFLY PT, R61, R56, 0x2, 0x1f ;  /* 0x0c401f00383d7f89 */ /* 0x000fe200000e0000 */
[----:B------:R-:W-:-:S03]  /*3880*/  IADD3.X R29, R13, UR10, RZ, P0, !PT ;  /* 0x0000000a0d1d7c10 */ /* 0x000fc600087fe4ff */
[----:B------:R-:W1:Y:S03]  /*3890*/  SHFL.BFLY PT, R62, R117, 0x2, 0x1f ;  /* 0x0c401f00753e7f89 */ /* 0x000e6600000e0000 */
[C---:B------:R-:W-:Y:S07]  /*38a0*/  HMMA.16816.F32 R84, R24.reuse, R86, R52 ;  /* 0x000000561854723c */ /* 0x040fee0000001834 */
[----:B------:R-:W-:Y:S01]  /*38b0*/  FADD R54, R33, R32 ;  /* 0x0000002021367221 */ /* 0x000fe20000000000 */
[----:B------:R-:W-:Y:S01]  /*38c0*/  MOV R33, 0x80 ;  /* 0x0000008000217802 */ /* 0x000fe20000000f00 */
[----:B------:R-:W-:Y:S01]  /*38d0*/  FADD R55, R35, R34 ;  /* 0x0000002223377221 */ /* 0x000fe20000000000 */
[----:B------:R-:W-:Y:S02]  /*38e0*/  HMMA.16816.F32 R132, R24, R134, R68 ;  /* 0x000000861884723c */ /* 0x000fe40000001844 */
[----:B------:R-:W2:Y:S01]  /*38f0*/  SHFL.BFLY PT, R57, R54, 0x2, 0x1f ;  /* 0x0c401f0036397f89 */ /* 0x000ea200000e0000 */
[----:B------:R-:W-:-:S03]  /*3900*/  IMAD.WIDE R52, R33, c[0x0][0x1b0], R12 ;  /* 0x00006c0021347a25 */ /* 0x000fc600078e020c */
[----:B------:R-:W3:Y:S01]  /*3910*/  SHFL.BFLY PT, R60, R55, 0x2, 0x1f ;  /* 0x0c401f00373c7f89 */ /* 0x000ee200000e0000 */
[----:B------:R-:W-:Y:S01]  /*3920*/  IMAD.WIDE R30, R33, c[0x0][0x1b0], R10 ;  /* 0x00006c00211e7a25 */ /* 0x000fe200078e020a */
[----:B------:R-:W-:Y:S01]  /*3930*/  MOV R12, R52 ;  /* 0x00000034000c7202 */ /* 0x000fe20000000f00 */
[----:B------:R-:W-:Y:S01]  /*3940*/  HMMA.16816.F32 R124, R24, R126, R64 ;  /* 0x0000007e187c723c */ /* 0x000fe20000001840 */
[----:B------:R-:W-:Y:S01]  /*3950*/  IADD3 R52, P0, R16, UR11, RZ ;  /* 0x0000000b10347c10 */ /* 0x000fe2000ff1e0ff */
[----:B-1----:R-:W-:Y:S01]  /*3960*/  FADD R68, R117, R62 ;  /* 0x0000003e75447221 */ /* 0x002fe20000000000 */
[----:B------:R-:W-:Y:S01]  /*3970*/  MOV R13, R53 ;  /* 0x00000035000d7202 */ /* 0x000fe20000000f00 */
[----:B------:R-:W-:Y:S01]  /*3980*/  IMAD.WIDE R34, R33, c[0x0][0x1a4], R14 ;  /* 0x0000690021227a25 */ /* 0x000fe200078e020e */
[----:B------:R-:W-:Y:S02]  /*3990*/  IADD3.X R53, R17, UR10, RZ, P0, !PT ;  /* 0x0000000a11357c10 */ /* 0x000fe400087fe4ff */
[----:B------:R-:W-:Y:S01]  /*39a0*/  PLOP3.LUT P0, PT, PT, PT, UP1, 0x80, 0x0 ;  /* 0x000000000000781c */ /* 0x000fe20003f0f018 */
[----:B------:R-:W-:Y:S01]  /*39b0*/  FADD R66, R56, R61 ;  /* 0x0000003d38427221 */ /* 0x000fe20000000000 */
[----:B------:R-:W1:Y:S01]  /*39c0*/  SHFL.BFLY PT, R69, R68, 0x1, 0x1f ;  /* 0x0c201f0044457f89 */ /* 0x000e6200000e0000 */
[----:B------:R-:W-:Y:S01]  /*39d0*/  HMMA.16816.F32 R104, R76, R122, R104 ;  /* 0x0000007a4c68723c */ /* 0x000fe20000001868 */
[----:B------:R-:W-:-:S02]  /*39e0*/  IMAD.WIDE R32, R33, c[0x0][0x1a4], R16 ;  /* 0x0000690021207a25 */ /* 0x000fc400078e0210 */
[----:B------:R-:W4:Y:S03]  /*39f0*/  SHFL.BFLY PT, R67, R66, 0x1, 0x1f ;  /* 0x0c201f0042437f89 */ /* 0x000f2600000e0000 */
[----:B------:R-:W-:Y:S01]  /*3a00*/  MOV R16, R32 ;  /* 0x0000002000107202 */ /* 0x000fe20000000f00 */
[----:B--2---:R-:W-:Y:S01]  /*3a10*/  FADD R62, R54, R57 ;  /* 0x00000039363e7221 */ /* 0x004fe20000000000 */
[----:B------:R-:W-:Y:S01]  /*3a20*/  IADD3 R54, P1, R14, UR11, RZ ;  /* 0x0000000b0e367c10 */ /* 0x000fe2000ff3e0ff */
[----:B------:R-:W-:Y:S01]  /*3a30*/  HMMA.16816.F32 R48, R76, R118, R48 ;  /* 0x000000764c30723c */ /* 0x000fe20000001830 */
[----:B------:R-:W-:Y:S01]  /*3a40*/  MOV R14, R34 ;  /* 0x00000022000e7202 */ /* 0x000fe20000000f00 */
[----:B---3--:R-:W-:Y:S01]  /*3a50*/  FADD R64, R55, R60 ;  /* 0x0000003c37407221 */ /* 0x008fe20000000000 */
[----:B------:R-:W-:Y:S01]  /*3a60*/  IADD3 R60, P2, R10, UR11, RZ ;  /* 0x0000000b0a3c7c10 */ /* 0x000fe2000ff5e0ff */
[----:B------:R-:W2:Y:S01]  /*3a70*/  SHFL.BFLY PT, R63, R62, 0x1, 0x1f ;  /* 0x0c201f003e3f7f89 */ /* 0x000ea200000e0000 */
[----:B------:R-:W-:-:S02]  /*3a80*/  MOV R10, UR4 ;  /* 0x00000004000a7c02 */ /* 0x000fc40008000f00 */
[----:B------:R-:W-:Y:S01]  /*3a90*/  IADD3.X R55, R15, UR10, RZ, P1, !PT ;  /* 0x0000000a0f377c10 */ /* 0x000fe20008ffe4ff */
[----:B------:R-:W3:Y:S01]  /*3aa0*/  SHFL.BFLY PT, R65, R64, 0x1, 0x1f ;  /* 0x0c201f0040417f89 */ /* 0x000ee200000e0000 */
[----:B------:R-:W-:Y:S01]  /*3ab0*/  LEA R71, R10, R227, 0xd ;  /* 0x000000e30a477211 */ /* 0x000fe200078e68ff */
[----:B------:R-:W-:Y:S01]  /*3ac0*/  HMMA.16816.F32 R76, R76, R58, R156 ;  /* 0x0000003a4c4c723c */ /* 0x000fe2000000189c */
[----:B------:R-:W-:Y:S01]  /*3ad0*/  IADD3.X R61, R11, UR10, RZ, P2, !PT ;  /* 0x0000000a0b3d7c10 */ /* 0x000fe200097fe4ff */
[----:B------:R-:W-:Y:S01]  /*3ae0*/  BAR.SYNC.DEFER_BLOCKING 0x0 ;  /* 0x0000000000007b1d */ /* 0x000fe20000010000 */
[----:B------:R-:W-:Y:S01]  /*3af0*/  MOV R15, R35 ;  /* 0x00000023000f7202 */ /* 0x000fe20000000f00 */
[----:B-1----:R-:W-:Y:S01]  /*3b00*/  FADD R69, R68, R69 ;  /* 0x0000004544457221 */ /* 0x002fe20000000000 */
[----:B------:R-:W-:Y:S02]  /*3b10*/  MOV R10, R30 ;  /* 0x0000001e000a7202 */ /* 0x000fe40000000f00 */
[----:B------:R-:W-:Y:S01]  /*3b20*/  MOV R11, R31 ;  /* 0x0000001f000b7202 */ /* 0x000fe20000000f00 */
[----:B----4-:R-:W-:Y:S01]  /*3b30*/  FADD R67, R66, R67 ;  /* 0x0000004342437221 */ /* 0x010fe20000000000 */
[----:B------:R-:W-:Y:S01]  /*3b40*/  HMMA.16816.F32 R120, R24, R122, R100 ;  /* 0x0000007a1878723c */ /* 0x000fe20000001864 */
[----:B------:R-:W-:Y:S01]  /*3b50*/  FFMA R19, R238, R19, R69 ;  /* 0x00000013ee137223 */ /* 0x000fe20000000045 */
[----:B------:R-:W-:Y:S01]  /*3b60*/  MOV R17, R33 ;  /* 0x0000002100117202 */ /* 0x000fe20000000f00 */
[----:B------:R-:W-:Y:S01]  /*3b70*/  FFMA R18, R235, R18, R67 ;  /* 0x00000012eb127223 */ /* 0x000fe20000000043 */
[----:B------:R-:W-:-:S02]  /*3b80*/  MOV R235, R168 ;  /* 0x000000a800eb7202 */ /* 0x000fc40000000f00 */
[----:B------:R-:W-:Y:S02]  /*3b90*/  MOV R238, R179 ;  /* 0x000000b300ee7202 */ /* 0x000fe40000000f00 */
[----:B------:R-:W-:Y:S01]  /*3ba0*/  HMMA.16816.F32 R112, R24, R114, R152 ;  /* 0x000000721870723c */ /* 0x000fe20000001898 */
[----:B--2---:R-:W-:Y:S02]  /*3bb0*/  FADD R63, R62, R63 ;  /* 0x0000003f3e3f7221 */ /* 0x004fe40000000000 */
[----:B---3--:R-:W-:Y:S02]  /*3bc0*/  FADD R65, R64, R65 ;  /* 0x0000004140417221 */ /* 0x008fe40000000000 */
[----:B------:R-:W-:-:S03]  /*3bd0*/  FFMA R193, R176, R193, R63 ;  /* 0x000000c1b0c17223 */ /* 0x000fc6000000003f */
[----:B------:R-:W-:Y:S01]  /*3be0*/  HMMA.16816.F32 R136, R24, R138, R144 ;  /* 0x0000008a1888723c */ /* 0x000fe20000001890 */
[----:B------:R-:W-:Y:S01]  /*3bf0*/  @!PT LDS RZ, [RZ] ;  /* 0x00000000fffff984 */ /* 0x000fe20000000800 */
[----:B------:R-:W-:Y:S01]  /*3c00*/  @!PT LDS RZ, [RZ] ;  /* 0x00000000fffff984 */ /* 0x000fe20000000800 */
[----:B------:R-:W-:Y:S01]  /*3c10*/  @!PT LDS RZ, [RZ] ;  /* 0x00000000fffff984 */ /* 0x000fe20000000800 */
[----:B------:R1:W-:Y:S01]  /*3c20*/  LDGSTS.E.BYPASS.128 [R71+0x8000], [R52.64], !P0 ;  /* 0x0800000034477fae */ /* 0x0003e2000c101c4e */
[----:B------:R-:W-:-:S03]  /*3c30*/  FFMA R192, R181, R192, R65 ;  /* 0x000000c0b5c07223 */ /* 0x000fc60000000041 */
[----:B------:R1:W-:Y:S03]  /*3c40*/  LDGSTS.E.BYPASS.128 [R71+0x9000], [R54.64], !P0 ;  /* 0x0900000036477fae */ /* 0x0003e6000c101c4e */
[C---:B------:R-:W-:Y:S01]  /*3c50*/  HMMA.16816.F32 R116, R24.reuse, R118, R160 ;  /* 0x000000761874723c */ /* 0x040fe200000018a0 */
[----:B------:R-:W0:Y:S04]  /*3c60*/  LDGDEPBAR ;  /* 0x00000000000079af */ /* 0x000e280000000000 */
[----:B------:R1:W-:Y:S03]  /*3c70*/  LDGSTS.E.BYPASS.128 [R71+0xc000], [R60.64], !P0 ;  /* 0x0c0000003c477fae */ /* 0x0003e6000c101c4e */
[----:B------:R-:W-:Y:S01]  /*3c80*/  HMMA.16816.F32 R56, R24, R58, R20 ;  /* 0x0000003a1838723c */ /* 0x000fe20000001814 */
[----:B------:R1:W-:Y:S01]  /*3c90*/  LDGSTS.E.BYPASS.128 [R71+0xd000], [R28.64], !P0 ;  /* 0x0d0000001c477fae */ /* 0x0003e2000c101c4e */
[----:B------:R-:W-:-:S03]  /*3ca0*/  PLOP3.LUT P0, PT, PT, PT, UP0, 0x80, 0x0 ;  /* 0x000000000000781c */ /* 0x000fc60003f0f008 */
[----:B------:R-:W0:Y:S10]  /*3cb0*/  LDGDEPBAR ;  /* 0x00000000000079af */ /* 0x000e340000000000 */
[----:B-1----:R-:W-:Y:S01]  /*3cc0*/  @P0 CALL.REL.NOINC `(.L_x_0) ;  /* 0x0000001000000944 */ /* 0x002fe20003c00000 */
[----:B------:R-:W-:Y:S05]  /*3cd0*/  BRA `(.L_x_1) ;  /* 0xffffd7f000007947 */ /* 0x000fea000383ffff */
.L_x_0:
[C---:B------:R-:W-:Y:S01]  /*3ce0*/  FMUL R12, R193.reuse, 8388608 ;  /* 0x4b000000c10c7820 */ /* 0x040fe20000400000 */
[C---:B------:R-:W-:Y:S01]  /*3cf0*/  FSETP.GEU.AND P2, PT, R193.reuse, 1.175494350822287508e-38, PT ;  /* 0x00800000c100780b */ /* 0x040fe20003f4e000 */
[C---:B------:R-:W-:Y:S01]  /*3d00*/  FMUL R10, R193.reuse, 0.25 ;  /* 0x3e800000c10a7820 */ /* 0x040fe20000400000 */
[C---:B------:R-:W-:Y:S01]  /*3d10*/  FSETP.GT.AND P3, PT, |R193|.reuse, 8.50705917302346158658e+37, PT ;  /* 0x7e800000c100780b */ /* 0x040fe20003f64200 */
[----:B------:R-:W-:Y:S01]  /*3d20*/  FMUL R13, R104, 0.25 ;  /* 0x3e800000680d7820 */ /* 0x000fe20000400000 */
[----:B------:R-:W-:Y:S01]  /*3d30*/  FSETP.GEU.AND P0, PT, |R193|, 1.175494350822287508e-38, PT ;  /* 0x00800000c100780b */ /* 0x000fe20003f0e200 */
[----:B------:R-:W-:Y:S01]  /*3d40*/  FMUL R11, R44, 0.25 ;  /* 0x3e8000002c0b7820 */ /* 0x000fe20000400000 */
[-C--:B------:R-:W-:Y:S01]  /*3d50*/  FSEL R12, R12, R193.reuse, !P2 ;  /* 0x000000c10c0c7208 */ /* 0x080fe20005000000 */
[----:B------:R-:W-:Y:S01]  /*3d60*/  FMUL R14, R105, 0.25 ;  /* 0x3e800000690e7820 */ /* 0x000fe20000400000 */
[----:B------:R-:W-:Y:S01]  /*3d70*/  FSEL R193, R10, R193, P3 ;  /* 0x000000c10ac17208 */ /* 0x000fe20001800000 */
        /* <DEDUP_REMOVED lines=26> */
[C---:B------:R-:W-:Y:S01]  /*3f20*/  FMUL R13, R192.reuse, 8388608 ;  /* 0x4b000000c00d7820 */ /* 0x040fe20000400000 */
[C---:B------:R-:W-:Y:S01]  /*3f30*/  FSETP.GEU.AND P1, PT, R192.reuse, 1.175494350822287508e-38, PT ;  /* 0x00800000c000780b */ /* 0x040fe20003f2e000 */
[----:B------:R-:W-:Y:S01]  /*3f40*/  FMUL R10, R47, 0.25 ;  /* 0x3e8000002f0a7820 */ /* 0x000fe20000400000 */
[C---:B------:R-:W-:Y:S01]  /*3f50*/  FSETP.GT.AND P6, PT, |R192|.reuse, 8.50705917302346158658e+37, PT ;  /* 0x7e800000c000780b */ /* 0x040fe20003fc4200 */
[----:B------:R-:W-:Y:S01]  /*3f60*/  FMUL R11, R192, 0.25 ;  /* 0x3e800000c00b7820 */ /* 0x000fe20000400000 */
[----:B------:R-:W-:Y:S01]  /*3f70*/  FSEL R55, R16, R37, P3 ;  /* 0x0000002510377208 */ /* 0x000fe20001800000 */
[----:B------:R-:W-:Y:S01]  /*3f80*/  FMUL R16, R39, 0.25 ;  /* 0x3e80000027107820 */ /* 0x000fe20000400000 */
[----:B------:R-:W-:Y:S01]  /*3f90*/  FSEL R67, R14, R49, P3 ;  /* 0x000000310e437208 */ /* 0x000fe20001800000 */
[----:B------:R-:W-:Y:S01]  /*3fa0*/  FMUL R14, R107, 0.25 ;  /* 0x3e8000006b0e7820 */ /* 0x000fe20000400000 */
[----:B------:R-:W-:Y:S01]  /*3fb0*/  FSEL R71, R15, R76, P3 ;  /* 0x0000004c0f477208 */ /* 0x000fe20001800000 */
[----:B------:R-:W-:Y:S01]  /*3fc0*/  FMUL R15, R106, 0.25 ;  /* 0x3e8000006a0f7820 */ /* 0x000fe20000400000 */
[----:B------:R-:W-:Y:S01]  /*3fd0*/  FSETP.GEU.AND P3, PT, |R192|, 1.175494350822287508e-38, PT ;  /* 0x00800000c000780b */ /* 0x000fe20003f6e200 */
[----:B------:R-:W-:Y:S01]  /*3fe0*/  FMUL R17, R82, 0.25 ;  /* 0x3e80000052117820 */ /* 0x000fe20000400000 */
[-C--:B------:R-:W-:Y:S01]  /*3ff0*/  FSEL R13, R13, R192.reuse, !P1 ;  /* 0x000000c00d0d7208 */ /* 0x080fe20004800000 */
[----:B------:R-:W-:Y:S01]  /*4000*/  @!P0 FMUL R193, R193, 16777216 ;  /* 0x4b800000c1c18820 */ /* 0x000fe20000400000 */
        /* <DEDUP_REMOVED lines=26> */
[C---:B------:R-:W-:Y:S01]  /*41b0*/  FSETP.GT.AND P5, PT, |R18|.reuse, 8.50705917302346158658e+37, PT ;  /* 0x7e8000001200780b */ /* 0x040fe20003fa4200 */
[----:B------:R-:W-:Y:S01]  /*41c0*/  @!P0 FMUL R21, R21, 16777216 ;  /* 0x4b80000015158820 */ /* 0x000fe20000400000 */
[----:B------:R-:W-:Y:S01]  /*41d0*/  FSETP.GEU.AND P4, PT, R18, 1.175494350822287508e-38, PT ;  /* 0x008000001200780b */ /* 0x000fe20003f8e000 */
[----:B------:R-:W-:Y:S01]  /*41e0*/  @!P0 FMUL R45, R45, 16777216 ;  /* 0x4b8000002d2d8820 */ /* 0x000fe20000400000 */
[-C--:B------:R-:W-:Y:S01]  /*41f0*/  FSEL R32, R15, R18.reuse, P5 ;  /* 0x000000120f207208 */ /* 0x080fe20002800000 */
[----:B------:R-:W-:Y:S01]  /*4200*/  FMUL R15, R112, 0.25 ;  /* 0x3e800000700f7820 */ /* 0x000fe20000400000 */
[----:B------:R-:W-:Y:S01]  /*4210*/  FSEL R51, R14, R51, P6 ;  /* 0x000000330e337208 */ /* 0x000fe20003000000 */
[----:B------:R-:W-:Y:S01]  /*4220*/  @!P0 FMUL R23, R23, 16777216 ;  /* 0x4b80000017178820 */ /* 0x000fe20000400000 */
[----:B------:R-:W-:Y:S01]  /*4230*/  FSEL R133, R10, R133, P5 ;  /* 0x000000850a857208 */ /* 0x000fe20002800000 */
[----:B------:R-:W-:Y:S01]  /*4240*/  FMUL R10, R85, 0.25 ;  /* 0x3e800000550a7820 */ /* 0x000fe20000400000 */
[----:B------:R-:W-:Y:S01]  /*4250*/  FSEL R14, R11, R18, !P4 ;  /* 0x000000120b0e7208 */ /* 0x000fe20006000000 */
        /* <DEDUP_REMOVED lines=18> */
[----:B------:R-:W-:Y:S01]  /*4380*/  @!P0 FMUL R25, R25, 16777216 ;  /* 0x4b80000019198820 */ /* 0x000fe20000400000 */
[----:B------:R-:W-:Y:S01]  /*4390*/  FSEL R105, R11, R84, P5 ;  /* 0x000000540b697208 */ /* 0x000fe20002800000 */
[----:B------:R-:W-:Y:S01]  /*43a0*/  @!P0 FMUL R27, R27, 16777216 ;  /* 0x4b8000001b1b8820 */ /* 0x000fe20000400000 */
[----:B------:R-:W-:Y:S01]  /*43b0*/  FSEL R137, R16, R137, P5 ;  /* 0x0000008910897208 */ /* 0x000fe20002800000 */
[----:B------:R-:W-:Y:S01]  /*43c0*/  @!P0 FMUL R81, R81, 16777216 ;  /* 0x4b80000051518820 */ /* 0x000fe20000400000 */
[----:B------:R-:W-:Y:S01]  /*43d0*/  FSEL R75, R17, R132, P5 ;  /* 0x00000084114b7208 */ /* 0x000fe20002800000 */
[----:B------:R-:W-:Y:S01]  /*43e0*/  @!P0 FMUL R29, R29, 16777216 ;  /* 0x4b8000001d1d8820 */ /* 0x000fe20000400000 */
[----:B------:R-:W-:Y:S01]  /*43f0*/  FSETP.GEU.AND P6, PT, |R18|, 1.175494350822287508e-38, PT ;  /* 0x008000001200780b */ /* 0x000fe20003fce200 */
[----:B------:R-:W-:Y:S01]  /*4400*/  @!P0 FMUL R41, R41, 16777216 ;  /* 0x4b80000029298820 */ /* 0x000fe20000400000 */
[----:B------:R-:W-:Y:S01]  /*4410*/  FSEL R149, R15, R56, P5 ;  /* 0x000000380f957208 */ /* 0x000fe20002800000 */
[----:B------:R-:W-:Y:S01]  /*4420*/  @!P0 FMUL R53, R53, 16777216 ;  /* 0x4b80000035358820 */ /* 0x000fe20000400000 */
[----:B------:R-:W-:Y:S01]  /*4430*/  USHF.L.U32 UR6, UR6, 0x5, URZ ;  /* 0x0000000506067899 */ /* 0x000fe2000800063f */
[----:B------:R-:W-:Y:S01]  /*4440*/  @!P0 FMUL R55, R55, 16777216 ;  /* 0x4b80000037378820 */ /* 0x000fe20000400000 */
[----:B------:R-:W-:Y:S01]  /*4450*/  MUFU.RCP R30, R193 ;  /* 0x000000c1001e7308 */ /* 0x000fe20000001000 */
[----:B------:R-:W-:Y:S01]  /*4460*/  @!P0 FMUL R61, R61, 16777216 ;  /* 0x4b8000003d3d8820 */ /* 0x000fe20000400000 */
[----:B------:R-:W-:Y:S01]  /*4470*/  UMOV UR7, 0x4 ;  /* 0x0000000400077882 */ /* 0x000fe20000000000 */
[----:B------:R-:W-:Y:S01]  /*4480*/  @!P0 FMUL R93, R93, 16777216 ;  /* 0x4b8000005d5d8820 */ /* 0x000fe20000400000 */
[----:B------:R-:W-:Y:S01]  /*4490*/  ULDC.64 UR4, c[0x0][0x180] ;  /* 0x0000600000047ab9 */ /* 0x000fe20000000a00 */
[----:B------:R-:W-:Y:S01]  /*44a0*/  @!P0 FMUL R65, R65, 16777216 ;  /* 0x4b80000041418820 */ /* 0x000fe20000400000 */
[----:B------:R-:W-:Y:S01]  /*44b0*/  UIMAD.WIDE.U32 UR4, UR6, UR7, UR4 ;  /* 0x00000007060472a5 */ /* 0x000fe2000f8e0004 */
[----:B------:R-:W-:Y:S01]  /*44c0*/  @!P0 FMUL R67, R67, 16777216 ;  /* 0x4b80000043438820 */ /* 0x000fe20000400000 */
[----:B------:R-:W-:-:S04]  /*44d0*/  DEPBAR.LE SB0, 0x0 ;  /* 0x000080000000791a */ /* 0x000fc80000000000 */
[----:B------:R-:W-:Y:S01]  /*44e0*/  @!P0 FMUL R71, R71, 16777216 ;  /* 0x4b80000047478820 */ /* 0x000fe20000400000 */
[----:B------:R-:W-:Y:S01]  /*44f0*/  ULDC.64 UR6, c[0x0][0x188] ;  /* 0x0000620000067ab9 */ /* 0x000fe20000000a00 */
[----:B------:R-:W-:Y:S01]  /*4500*/  @!P0 FMUL R77, R77, 16777216 ;  /* 0x4b8000004d4d8820 */ /* 0x000fe20000400000 */
[C---:B------:R-:W-:Y:S01]  /*4510*/  FSETP.GEU.AND P0, PT, R19.reuse, 1.175494350822287508e-38, PT ;  /* 0x008000001300780b */ /* 0x040fe20003f0e000 */
[----:B------:R-:W-:Y:S01]  /*4520*/  FMUL R10, R19, 8388608 ;  /* 0x4b000000130a7820 */ /* 0x000fe20000400000 */
[----:B------:R-:W-:Y:S01]  /*4530*/  SHF.L.U32 R228, R228, 0x1, RZ ;  /* 0x00000001e4e47819 */ /* 0x000fe200000006ff */
[----:B------:R-:W-:Y:S02]  /*4540*/  FMUL R11, R116, 0.25 ;  /* 0x3e800000740b7820 */ /* 0x000fe40000400000 */
[----:B------:R-:W-:Y:S01]  /*4550*/  FMUL R16, R117, 0.25 ;  /* 0x3e80000075107820 */ /* 0x000fe20000400000 */
[----:B------:R-:W-:Y:S01]  /*4560*/  FSEL R15, R10, R19, !P0 ;  /* 0x000000130a0f7208 */ /* 0x000fe20004000000 */
[----:B------:R-:W-:Y:S01]  /*4570*/  FMUL R17, R124, 0.25 ;  /* 0x3e8000007c117820 */ /* 0x000fe20000400000 */
[----:B------:R-:W-:Y:S01]  /*4580*/  FSEL R143, R11, R116, P5 ;  /* 0x000000740b8f7208 */ /* 0x000fe20002800000 */
[----:B------:R-:W-:Y:S01]  /*4590*/  @!P3 FMUL R192, R192, 16777216 ;  /* 0x4b800000c0c0b820 */ /* 0x000fe20000400000 */
[----:B------:R-:W-:Y:S01]  /*45a0*/  FSEL R145, R16, R117, P5 ;  /* 0x0000007510917208 */ /* 0x000fe20002800000 */
[----:B------:R-:W-:Y:S01]  /*45b0*/  @!P3 FMUL R31, R31, 16777216 ;  /* 0x4b8000001f1fb820 */ /* 0x000fe20000400000 */
[----:B------:R-:W-:Y:S01]  /*45c0*/  FSEL R131, R17, R124, P5 ;  /* 0x0000007c11837208 */ /* 0x000fe20002800000 */
[----:B------:R-:W-:Y:S01]  /*45d0*/  @!P3 FMUL R47, R47, 16777216 ;  /* 0x4b8000002f2fb820 */ /* 0x000fe20000400000 */
[----:B------:R-:W1:Y:S01]  /*45e0*/  MUFU.RCP R48, R192 ;  /* 0x000000c000307308 */ /* 0x000e620000001000 */
[----:B------:R-:W-:-:S02]  /*45f0*/  @!P3 FMUL R35, R35, 16777216 ;  /* 0x4b8000002323b820 */ /* 0x000fc40000400000 */
[----:B------:R-:W-:Y:S02]  /*4600*/  @!P3 FMUL R107, R107, 16777216 ;  /* 0x4b8000006b6bb820 */ /* 0x000fe40000400000 */
[----:B------:R-:W-:Y:S02]  /*4610*/  @!P3 FMUL R33, R33, 16777216 ;  /* 0x4b8000002121b820 */ /* 0x000fe40000400000 */
[----:B------:R-:W-:Y:S02]  /*4620*/  @!P3 FMUL R83, R83, 16777216 ;  /* 0x4b8000005353b820 */ /* 0x000fe40000400000 */
[----:B------:R-:W-:Y:S02]  /*4630*/  @!P3 FMUL R37, R37, 16777216 ;  /* 0x4b8000002525b820 */ /* 0x000fe40000400000 */
[----:B------:R-:W-:Y:S02]  /*4640*/  @!P3 FMUL R43, R43, 16777216 ;  /* 0x4b8000002b2bb820 */ /* 0x000fe40000400000 */
[----:B------:R-:W-:-:S02]  /*4650*/  @!P3 FMUL R49, R49, 16777216 ;  /* 0x4b8000003131b820 */ /* 0x000fc40000400000 */
[----:B------:R-:W-:Y:S02]  /*4660*/  @!P3 FMUL R39, R39, 16777216 ;  /* 0x4b8000002727b820 */ /* 0x000fe40000400000 */
[----:B------:R-:W-:Y:S02]  /*4670*/  @!P3 FMUL R63, R63, 16777216 ;  /* 0x4b8000003f3fb820 */ /* 0x000fe40000400000 */
[----:B------:R-:W-:Y:S02]  /*4680*/  @!P3 FMUL R95, R95, 16777216 ;  /* 0x4b8000005f5fb820 */ /* 0x000fe40000400000 */
[----:B------:R-:W-:Y:S02]  /*4690*/  @!P3 FMUL R69, R69, 16777216 ;  /* 0x4b8000004545b820 */ /* 0x000fe40000400000 */
[----:B------:R-:W-:Y:S02]  /*46a0*/  @!P3 FMUL R51, R51, 16777216 ;  /* 0x4b8000003333b820 */ /* 0x000fe40000400000 */
[----:B------:R-:W-:-:S02]  /*46b0*/  @!P3 FMUL R73, R73, 16777216 ;  /* 0x4b8000004949b820 */ /* 0x000fc40000400000 */
[----:B------:R-:W-:Y:S01]  /*46c0*/  @!P3 FMUL R79, R79, 16777216 ;  /* 0x4b8000004f4fb820 */ /* 0x000fe20000400000 */
[----:B------:R-:W-:Y:S01]  /*46d0*/  FSETP.GT.AND P3, PT, |R19|, 8.50705917302346158658e+37, PT ;  /* 0x7e8000001300780b */ /* 0x000fe20003f64200 */
[----:B------:R-:W-:Y:S02]  /*46e0*/  FMUL R10, R123, 0.25 ;  /* 0x3e8000007b0a7820 */ /* 0x000fe40000400000 */
[----:B------:R-:W-:Y:S02]  /*46f0*/  FMUL R11, R134, 0.25 ;  /* 0x3e800000860b7820 */ /* 0x000fe40000400000 */
        /* <DEDUP_REMOVED lines=18> */
[----:B------:R-:W-:Y:S01]  /*4820*/  FMUL R10, R127, 0.25 ;  /* 0x3e8000007f0a7820 */ /* 0x000fe20000400000 */
[----:B------:R-:W-:Y:S01]  /*4830*/  FSEL R151, R18, R57, P5 ;  /* 0x0000003912977208 */ /* 0x000fe20002800000 */
[----:B------:R-:W-:Y:S01]  /*4840*/  FMUL R11, R138, 0.25 ;  /* 0x3e8000008a0b7820 */ /* 0x000fe20000400000 */
[----:B------:R-:W-:Y:S01]  /*4850*/  FSETP.GEU.AND P5, PT, |R19|, 1.175494350822287508e-38, PT ;  /* 0x008000001300780b */ /* 0x000fe20003fae200 */
[----:B------:R-:W-:Y:S01]  /*4860*/  FMUL R16, R139, 0.25 ;  /* 0x3e8000008b107820 */ /* 0x000fe20000400000 */
[----:B------:R-:W-:Y:S01]  /*4870*/  FSEL R127, R10, R127, P3 ;  /* 0x0000007f0a7f7208 */ /* 0x000fe20001800000 */
[----:B------:R-:W-:Y:S01]  /*4880*/  FMUL R17, R126, 0.25 ;  /* 0x3e8000007e117820 */ /* 0x000fe20000400000 */
[----:B------:R-:W2:Y:S01]  /*4890*/  MUFU.RCP R32, R32 ;  /* 0x0000002000207308 */ /* 0x000ea20000001000 */
[----:B------:R-:W-:Y:S01]  /*48a0*/  FMUL R18, R135, 0.25 ;  /* 0x3e80000087127820 */ /* 0x000fe20000400000 */
[----:B------:R-:W-:Y:S01]  /*48b0*/  FSEL R117, R11, R138, P3 ;  /* 0x0000008a0b757208 */ /* 0x000fe20001800000 */
[----:B------:R-:W-:Y:S01]  /*48c0*/  FMUL R11, R118, 0.25 ;  /* 0x3e800000760b7820 */ /* 0x000fe20000400000 */
[----:B------:R-:W-:Y:S01]  /*48d0*/  SHF.L.U32 R10, R0, 0x4, RZ ;  /* 0x00000004000a7819 */ /* 0x000fe200000006ff */
[----:B-1----:R-:W-:Y:S01]  /*48e0*/  FMUL R36, R48, R33 ;  /* 0x0000002130247220 */ /* 0x002fe20000400000 */
[----:B------:R-:W-:Y:S01]  /*48f0*/  FSEL R139, R16, R139, P3 ;  /* 0x0000008b108b7208 */ /* 0x000fe20001800000 */
[----:B------:R-:W-:Y:S01]  /*4900*/  FMUL R16, R119, 0.25 ;  /* 0x3e80000077107820 */ /* 0x000fe20000400000 */
[----:B------:R-:W-:Y:S01]  /*4910*/  FSEL R141, R17, R126, P3 ;  /* 0x0000007e118d7208 */ /* 0x000fe20001800000 */
[----:B------:R-:W-:Y:S01]  /*4920*/  FMUL R19, R58, 0.25 ;  /* 0x3e8000003a137820 */ /* 0x000fe20000400000 */
[----:B------:R-:W-:Y:S01]  /*4930*/  FSEL R135, R18, R135, P3 ;  /* 0x0000008712877208 */ /* 0x000fe20001800000 */
[----:B------:R-:W-:Y:S01]  /*4940*/  @!P6 FMUL R75, R75, 16777216 ;  /* 0x4b8000004b4be820 */ /* 0x000fe20000400000 */
[----:B------:R-:W-:Y:S01]  /*4950*/  MOV R17, 0x6540 ;  /* 0x0000654000117802 */ /* 0x000fe20000000f00 */
[----:B------:R-:W-:Y:S01]  /*4960*/  @!P6 FMUL R133, R133, 16777216 ;  /* 0x4b8000008585e820 */ /* 0x000fe20000400000 */
[----:B------:R-:W-:Y:S01]  /*4970*/  SHF.L.U32 R18, R0, 0x1, RZ ;  /* 0x0000000100127819 */ /* 0x000fe200000006ff */
[----:B------:R-:W-:Y:S01]  /*4980*/  @!P6 FMUL R89, R89, 16777216 ;  /* 0x4b8000005959e820 */ /* 0x000fe20000400000 */
[----:B------:R-:W-:Y:S01]  /*4990*/  LOP3.LUT R99, R10, 0xc0, RZ, 0xc0, !PT ;  /* 0x000000c00a637812 */ /* 0x000fe200078ec0ff */
[----:B------:R-:W-:Y:S01]  /*49a0*/  @!P6 FMUL R121, R121, 16777216 ;  /* 0x4b8000007979e820 */ /* 0x000fe20000400000 */
[----:B------:R-:W-:Y:S01]  /*49b0*/  FSEL R147, R11, R118, P3 ;  /* 0x000000760b937208 */ /* 0x000fe20001800000 */
[----:B------:R-:W-:Y:S01]  /*49c0*/  @!P6 FMUL R97, R97, 16777216 ;  /* 0x4b8000006161e820 */ /* 0x000fe20000400000 */
[----:B------:R-:W-:Y:S01]  /*49d0*/  FSEL R119, R16, R119, P3 ;  /* 0x0000007710777208 */ /* 0x000fe20001800000 */
[----:B------:R-:W-:Y:S01]  /*49e0*/  FMUL R16, R59, 0.25 ;  /* 0x3e8000003b107820 */ /* 0x000fe20000400000 */
[C---:B------:R-:W-:Y:S01]  /*49f0*/  PRMT R17, R0.reuse, R17, UR17 ;  /* 0x0000001100117e16 */ /* 0x040fe20008000011 */
[----:B------:R-:W-:Y:S01]  /*4a00*/  @!P6 FMUL R113, R113, 16777216 ;  /* 0x4b8000007171e820 */ /* 0x000fe20000400000 */
[----:B------:R-:W-:Y:S01]  /*4a10*/  MOV R10, UR4 ;  /* 0x00000004000a7c02 */ /* 0x000fe20008000f00 */
[----:B------:R-:W-:Y:S01]  /*4a20*/  @!P6 FMUL R105, R105, 16777216 ;  /* 0x4b8000006969e820 */ /* 0x000fe20000400000 */
[----:B------:R-:W-:Y:S01]  /*4a30*/  MOV R11, UR5 ;  /* 0x00000005000b7c02 */ /* 0x000fe20008000f00 */
[----:B------:R-:W-:Y:S01]  /*4a40*/  @!P6 FMUL R109, R109, 16777216 ;  /* 0x4b8000006d6de820 */ /* 0x000fe20000400000 */
[----:B------:R-:W-:Y:S01]  /*4a50*/  LOP3.LUT R99, R99, 0x6, R18, 0xf8, !PT ;  /* 0x0000000663637812 */ /* 0x000fe200078ef812 */
[----:B------:R-:W-:Y:S01]  /*4a60*/  @!P6 FMUL R129, R129, 16777216 ;  /* 0x4b8000008181e820 */ /* 0x000fe20000400000 */
[----:B------:R-:W-:Y:S01]  /*4a70*/  IADD3 R33, R229, 0x1800, RZ ;  /* 0x00001800e5217810 */ /* 0x000fe20007ffe0ff */
[----:B------:R-:W-:Y:S01]  /*4a80*/  @!P6 FMUL R137, R137, 16777216 ;  /* 0x4b8000008989e820 */ /* 0x000fe20000400000 */
[----:B------:R-:W-:Y:S01]  /*4a90*/  LOP3.LUT R57, R0, 0x1c, RZ, 0xc0, !PT ;  /* 0x0000001c00397812 */ /* 0x000fe200078ec0ff */
[----:B------:R-:W-:Y:S01]  /*4aa0*/  @!P6 FMUL R131, R131, 16777216 ;  /* 0x4b8000008383e820 */ /* 0x000fe20000400000 */
[----:B------:R-:W-:Y:S01]  /*4ab0*/  LOP3.LUT R20, R18, 0xc0, RZ, 0xc0, !PT ;  /* 0x000000c012147812 */ /* 0x000fe200078ec0ff */
[----:B------:R-:W-:Y:S01]  /*4ac0*/  @!P6 FMUL R125, R125, 16777216 ;  /* 0x4b8000007d7de820 */ /* 0x000fe20000400000 */
[----:B------:R-:W-:Y:S01]  /*4ad0*/  LEA R230, R230, R99, 0x4 ;  /* 0x00000063e6e67211 */ /* 0x000fe200078e20ff */
[----:B------:R-:W-:Y:S01]  /*4ae0*/  @!P6 FMUL R143, R143, 16777216 ;  /* 0x4b8000008f8fe820 */ /* 0x000fe20000400000 */
[----:B------:R-:W-:Y:S01]  /*4af0*/  SHF.R.U32.HI R33, RZ, 0x2, R33 ;  /* 0x00000002ff217819 */ /* 0x000fe20000011621 */
[----:B------:R-:W-:Y:S01]  /*4b00*/  @!P6 FMUL R145, R145, 16777216 ;  /* 0x4b8000009191e820 */ /* 0x000fe20000400000 */
[----:B------:R-:W-:Y:S01]  /*4b10*/  FSEL R155, R16, R59, P3 ;  /* 0x0000003b109b7208 */ /* 0x000fe20001800000 */
[----:B------:R-:W-:Y:S01]  /*4b20*/  @!P6 FMUL R149, R149, 16777216 ;  /* 0x4b8000009595e820 */ /* 0x000fe20000400000 */
[----:B------:R-:W-:Y:S01]  /*4b30*/  FSEL R153, R19, R58, P3 ;  /* 0x0000003a13997208 */ /* 0x000fe20001800000 */
[----:B------:R-:W-:Y:S01]  /*4b40*/  @!P6 FMUL R151, R151, 16777216 ;  /* 0x4b8000009797e820 */ /* 0x000fe20000400000 */
[----:B------:R-:W-:Y:S01]  /*4b50*/  IADD3 R16, R20, R57, RZ ;  /* 0x0000003914107210 */ /* 0x000fe20007ffe0ff */
[----:B------:R-:W-:Y:S01]  /*4b60*/  @!P5 FMUL R34, R34, 16777216 ;  /* 0x4b8000002222d820 */ /* 0x000fe20000400000 */
[----:B------:R-:W-:Y:S01]  /*4b70*/  ULDC UR4, c[0x0][0x1bc] ;  /* 0x00006f0000047ab9 */ /* 0x000fe20000000800 */
[----:B------:R-:W-:Y:S01]  /*4b80*/  IMAD.WIDE R10, R17, 0x4, R10 ;  /* 0x00000004110a7825 */ /* 0x000fe200078e020a */
[----:B------:R-:W-:-:S02]  /*4b90*/  UIMAD UR8, UR8, UR4, URZ ;  /* 0x00000004080872a4 */ /* 0x000fc4000f8e023f */
[----:B------:R-:W-:Y:S01]  /*4ba0*/  USHF.R.S32.HI UR4, URZ, 0x1f, UR4 ;  /* 0x0000001f3f047899 */ /* 0x000fe20008011404 */
[C---:B------:R-:W-:Y:S01]  /*4bb0*/  FMUL R99, R30.reuse, R21 ;  /* 0x000000151e637220 */ /* 0x040fe20000400000 */
[----:B------:R-:W1:Y:S01]  /*4bc0*/  MUFU.RCP R34, R34 ;  /* 0x0000002200227308 */ /* 0x000e620000001000 */
[----:B------:R-:W-:Y:S01]  /*4bd0*/  FMUL R17, R30, R27 ;  /* 0x0000001b1e117220 */ /* 0x000fe20000400000 */
[----:B------:R-:W-:Y:S01]  /*4be0*/  UIADD3 UR5, UP0, UR11, UR6, URZ ;  /* 0x000000060b057290 */ /* 0x000fe2000ff1e03f */
[----:B------:R-:W-:Y:S02]  /*4bf0*/  FMUL R44, R48, R43 ;  /* 0x0000002b302c7220 */ /* 0x000fe40000400000 */
[C---:B------:R-:W-:Y:S01]  /*4c00*/  FMUL R21, R30.reuse, R53 ;  /* 0x000000351e157220 */ /* 0x040fe20000400000 */
[----:B------:R-:W-:Y:S01]  /*4c10*/  UIADD3.X UR6, UR10, UR7, URZ, UP0, !UPT ;  /* 0x000000070a067290 */ /* 0x000fe200087fe43f */
[C---:B------:R-:W-:Y:S02]  /*4c20*/  FMUL R22, R30.reuse, R55 ;  /* 0x000000371e167220 */ /* 0x040fe40000400000 */
[----:B------:R-:W-:-:S02]  /*4c30*/  FMUL R27, R30, R65 ;  /* 0x000000411e1b7220 */ /* 0x000fc40000400000 */
[----:B------:R-:W-:Y:S02]  /*4c40*/  FMUL R28, R30, R67 ;  /* 0x000000431e1c7220 */ /* 0x000fe40000400000 */
[----:B------:R-:W-:Y:S01]  /*4c50*/  FMUL R101, R48, R31 ;  /* 0x0000001f30657220 */ /* 0x000fe20000400000 */
[----:B------:R-:W-:Y:S01]  /*4c60*/  LOP3.LUT R31, R226, 0xc00, RZ, 0xc0, !PT ;  /* 0x00000c00e21f7812 */ /* 0x000fe200078ec0ff */
[----:B------:R-:W-:Y:S01]  /*4c70*/  FMUL R38, R48, R49 ;  /* 0x0000003130267220 */ /* 0x000fe20000400000 */
[----:B------:R-:W-:Y:S01]  /*4c80*/  F2FP.PACK_AB R28, R28, R27 ;  /* 0x0000001b1c1c723e */ /* 0x000fe200000000ff */
[----:B------:R-:W-:Y:S01]  /*4c90*/  FMUL R43, R48, R51 ;  /* 0x00000033302b7220 */ /* 0x000fe20000400000 */
[----:B------:R-:W-:Y:S01]  /*4ca0*/  IADD3 R230, R230, R31, RZ ;  /* 0x0000001fe6e67210 */ /* 0x000fe20007ffe0ff */
[C---:B--2---:R-:W-:Y:S02]  /*4cb0*/  FMUL R59, R32.reuse, R75 ;  /* 0x0000004b203b7220 */ /* 0x044fe40000400000 */
[----:B------:R-:W-:-:S02]  /*4cc0*/  FMUL R68, R32, R133 ;  /* 0x0000008520447220 */ /* 0x000fc40000400000 */
[C---:B------:R-:W-:Y:S02]  /*4cd0*/  FMUL R58, R32.reuse, R89 ;  /* 0x00000059203a7220 */ /* 0x040fe40000400000 */
[----:B------:R-:W-:Y:S01]  /*4ce0*/  FMUL R65, R32, R121 ;  /* 0x0000007920417220 */ /* 0x000fe20000400000 */
[----:B------:R-:W-:Y:S01]  /*4cf0*/  F2FP.PACK_AB R59, R68, R59 ;  /* 0x0000003b443b723e */ /* 0x000fe200000000ff */
[C---:B------:R-:W-:Y:S02]  /*4d00*/  FMUL R57, R32.reuse, R97 ;  /* 0x0000006120397220 */ /* 0x040fe40000400000 */
[C---:B------:R-:W-:Y:S01]  /*4d10*/  FMUL R66, R32.reuse, R113 ;  /* 0x0000007120427220 */ /* 0x040fe20000400000 */
[----:B------:R-:W-:Y:S01]  /*4d20*/  F2FP.PACK_AB R58, R65, R58 ;  /* 0x0000003a413a723e */ /* 0x000fe200000000ff */
[C---:B------:R-:W-:Y:S02]  /*4d30*/  FMUL R56, R32.reuse, R105 ;  /* 0x0000006920387220 */ /* 0x040fe40000400000 */
[----:B------:R-:W-:Y:S01]  /*4d40*/  FMUL R67, R32, R109 ;  /* 0x0000006d20437220 */ /* 0x000fe20000400000 */
[----:B------:R-:W-:Y:S01]  /*4d50*/  F2FP.PACK_AB R57, R66, R57 ;  /* 0x000000394239723e */ /* 0x000fe200000000ff */
[----:B------:R-:W-:-:S02]  /*4d60*/  FMUL R52, R32, R129 ;  /* 0x0000008120347220 */ /* 0x000fc40000400000 */
[C---:B------:R-:W-:Y:S01]  /*4d70*/  FMUL R55, R32.reuse, R137 ;  /* 0x0000008920377220 */ /* 0x040fe20000400000 */
        /* <DEDUP_REMOVED lines=8> */
[----:B------:R-:W-:Y:S01]  /*4e00*/  FMUL R60, R32, R151 ;  /* 0x00000097203c7220 */ /* 0x000fe20000400000 */
[----:B------:R-:W-:Y:S01]  /*4e10*/  LOP3.LUT R32, R33, 0x7f0, RZ, 0xc0, !PT ;  /* 0x000007f021207812 */ /* 0x000fe200078ec0ff */
[C---:B------:R-:W-:Y:S01]  /*4e20*/  FMUL R24, R30.reuse, R23 ;  /* 0x000000171e187220 */ /* 0x040fe20000400000 */
[----:B------:R-:W-:Y:S01]  /*4e30*/  F2FP.PACK_AB R50, R53, R50 ;  /* 0x000000323532723e */ /* 0x000fe200000000ff */
[C---:B------:R-:W-:Y:S01]  /*4e40*/  FMUL R23, R30.reuse, R61 ;  /* 0x0000003d1e177220 */ /* 0x040fe20000400000 */
[----:B------:R-:W-:Y:S01]  /*4e50*/  LEA R31, R229, R32, 0x1 ;  /* 0x00000020e51f7211 */ /* 0x000fe200078e08ff */
[----:B------:R-:W-:Y:S01]  /*4e60*/  @!P5 FMUL R103, R103, 16777216 ;  /* 0x4b8000006767d820 */ /* 0x000fe20000400000 */
[----:B------:R-:W-:Y:S01]  /*4e70*/  LOP3.LUT R229, R229, 0x7f8, RZ, 0xc0, !PT ;  /* 0x000007f8e5e57812 */ /* 0x000fe200078ec0ff */
[----:B------:R-:W-:Y:S01]  /*4e80*/  FMUL R102, R30, R45 ;  /* 0x0000002d1e667220 */ /* 0x000fe20000400000 */
[----:B------:R-:W-:Y:S01]  /*4e90*/  F2FP.PACK_AB R49, R60, R49 ;  /* 0x000000313c31723e */ /* 0x000fe200000000ff */
[----:B------:R-:W-:Y:S01]  /*4ea0*/  @!P5 FMUL R85, R85, 16777216 ;  /* 0x4b8000005555d820 */ /* 0x000fe20000400000 */
[----:B------:R-:W-:Y:S01]  /*4eb0*/  LOP3.LUT R61, R229, 0x1000, RZ, 0xfc, !PT ;  /* 0x00001000e53d7812 */ /* 0x000fe200078efcff */
[----:B------:R-:W-:Y:S01]  /*4ec0*/  @!P5 FMUL R135, R135, 16777216 ;  /* 0x4b8000008787d820 */ /* 0x000fe20000400000 */
[----:B------:R-:W-:Y:S01]  /*4ed0*/  LOP3.LUT R32, R229, 0x800, RZ, 0xfc, !PT ;  /* 0x00000800e5207812 */ /* 0x000fe200078efcff */
[----:B------:R-:W-:Y:S01]  /*4ee0*/  @!P5 FMUL R91, R91, 16777216 ;  /* 0x4b8000005b5bd820 */ /* 0x000fe20000400000 */
[----:B------:R-:W-:Y:S01]  /*4ef0*/  SHF.R.U32.HI R61, RZ, 0x2, R61 ;  /* 0x00000002ff3d7819 */ /* 0x000fe2000001163d */
[----:B------:R-:W-:Y:S01]  /*4f00*/  @!P5 FMUL R123, R123, 16777216 ;  /* 0x4b8000007b7bd820 */ /* 0x000fe20000400000 */
[----:B------:R-:W-:Y:S01]  /*4f10*/  SHF.R.U32.HI R32, RZ, 0x2, R32 ;  /* 0x00000002ff207819 */ /* 0x000fe20000011620 */
[----:B------:R-:W-:Y:S01]  /*4f20*/  @!P5 FMUL R115, R115, 16777216 ;  /* 0x4b8000007373d820 */ /* 0x000fe20000400000 */
[----:B------:R-:W-:Y:S01]  /*4f30*/  LOP3.LUT R62, R61, 0x5f0, RZ, 0xc0, !PT ;  /* 0x000005f03d3e7812 */ /* 0x000fe200078ec0ff */
[----:B------:R-:W-:Y:S01]  /*4f40*/  @!P5 FMUL R111, R111, 16777216 ;  /* 0x4b8000006f6fd820 */ /* 0x000fe20000400000 */
[----:B------:R-:W-:Y:S01]  /*4f50*/  IADD3 R61, R12, -0x3f3504f3, RZ ;  /* 0xc0cafb0d0c3d7810 */ /* 0x000fe20007ffe0ff */
[----:B------:R-:W-:Y:S01]  /*4f60*/  @!P5 FMUL R87, R87, 16777216 ;  /* 0x4b8000005757d820 */ /* 0x000fe20000400000 */
[----:B------:R-:W-:Y:S01]  /*4f70*/  SHF.L.U32 R33, R229, 0x1, RZ ;  /* 0x00000001e5217819 */ /* 0x000fe200000006ff */
[----:B------:R-:W-:Y:S01]  /*4f80*/  @!P5 FMUL R117, R117, 16777216 ;  /* 0x4b8000007575d820 */ /* 0x000fe20000400000 */
[----:B------:R-:W-:Y:S01]  /*4f90*/  LOP3.LUT R32, R32, 0x3f0, RZ, 0xc0, !PT ;  /* 0x000003f020207812 */ /* 0x000fe200078ec0ff */
[----:B------:R-:W-:Y:S01]  /*4fa0*/  @!P5 FMUL R139, R139, 16777216 ;  /* 0x4b8000008b8bd820 */ /* 0x000fe20000400000 */
[----:B------:R-:W-:Y:S01]  /*4fb0*/  F2FP.PACK_AB R99, R102, R99 ;  /* 0x000000636663723e */ /* 0x000fe200000000ff */
[----:B------:R-:W-:Y:S01]  /*4fc0*/  @!P5 FMUL R141, R141, 16777216 ;  /* 0x4b8000008d8dd820 */ /* 0x000fe20000400000 */
[----:B------:R-:W-:Y:S01]  /*4fd0*/  IADD3 R32, R33, R32, RZ ;  /* 0x0000002021207210 */ /* 0x000fe20007ffe0ff */
[----:B------:R-:W-:Y:S01]  /*4fe0*/  @!P5 FMUL R127, R127, 16777216 ;  /* 0x4b8000007f7fd820 */ /* 0x000fe20000400000 */
[----:B------:R-:W-:Y:S01]  /*4ff0*/  MOV R53, UR8 ;  /* 0x0000000800357c02 */ /* 0x000fe20008000f00 */
[----:B------:R-:W-:-:S02]  /*5000*/  @!P5 FMUL R147, R147, 16777216 ;  /* 0x4b8000009393d820 */ /* 0x000fc40000400000 */
[----:B------:R-:W-:Y:S02]  /*5010*/  @!P5 FMUL R119, R119, 16777216 ;  /* 0x4b8000007777d820 */ /* 0x000fe40000400000 */
[----:B------:R-:W-:Y:S02]  /*5020*/  @!P5 FMUL R153, R153, 16777216 ;  /* 0x4b8000009999d820 */ /* 0x000fe40000400000 */
[----:B------:R-:W-:Y:S02]  /*5030*/  @!P5 FMUL R155, R155, 16777216 ;  /* 0x4b8000009b9bd820 */ /* 0x000fe40000400000 */
[C---:B------:R-:W-:Y:S02]  /*5040*/  FMUL R19, R30.reuse, R29 ;  /* 0x0000001d1e137220 */ /* 0x040fe40000400000 */
[----:B------:R-:W-:Y:S02]  /*5050*/  FMUL R20, R30, R41 ;  /* 0x000000291e147220 */ /* 0x000fe40000400000 */
[----:B------:R-:W-:-:S02]  /*5060*/  FMUL R104, R48, R47 ;  /* 0x0000002f30687220 */ /* 0x000fc40000400000 */
[----:B------:R-:W-:Y:S01]  /*5070*/  FMUL R45, R48, R39 ;  /* 0x00000027302d7220 */ /* 0x000fe20000400000 */
[----:B------:R-:W-:Y:S01]  /*5080*/  F2FP.PACK_AB R19, R20, R19 ;  /* 0x000000131413723e */ /* 0x000fe200000000ff */
[----:B------:R-:W-:Y:S01]  /*5090*/  FMUL R25, R30, R25 ;  /* 0x000000191e197220 */ /* 0x000fe20000400000 */
[----:B------:R-:W-:Y:S01]  /*50a0*/  F2FP.PACK_AB R101, R104, R101 ;  /* 0x000000656865723e */ /* 0x000fe200000000ff */
[C---:B------:R-:W-:Y:S01]  /*50b0*/  FMUL R18, R30.reuse, R81 ;  /* 0x000000511e127220 */ /* 0x040fe20000400000 */
[----:B------:R-:W-:Y:S01]  /*50c0*/  F2FP.PACK_AB R38, R45, R38 ;  /* 0x000000262d26723e */ /* 0x000fe200000000ff */
[C---:B------:R-:W-:Y:S01]  /*50d0*/  FMUL R26, R30.reuse, R93 ;  /* 0x0000005d1e1a7220 */ /* 0x040fe20000400000 */
[----:B------:R-:W-:Y:S01]  /*50e0*/  F2FP.PACK_AB R24, R25, R24 ;  /* 0x000000181918723e */ /* 0x000fe200000000ff */
[----:B------:R-:W-:Y:S01]  /*50f0*/  FMUL R29, R30, R71 ;  /* 0x000000471e1d7220 */ /* 0x000fe20000400000 */
[----:B------:R-:W-:Y:S01]  /*5100*/  F2FP.PACK_AB R17, R18, R17 ;  /* 0x000000111211723e */ /* 0x000fe200000000ff */
[----:B------:R-:W-:-:S02]  /*5110*/  FMUL R35, R48, R35 ;  /* 0x0000002330237220 */ /* 0x000fc40000400000 */
[C---:B------:R-:W-:Y:S02]  /*5120*/  FMUL R46, R48.reuse, R107 ;  /* 0x0000006b302e7220 */ /* 0x040fe40000400000 */
[C---:B------:R-:W-:Y:S02]  /*5130*/  FMUL R47, R48.reuse, R83 ;  /* 0x00000053302f7220 */ /* 0x040fe40000400000 */
[----:B------:R-:W-:Y:S01]  /*5140*/  FMUL R37, R48, R37 ;  /* 0x0000002530257220 */ /* 0x000fe20000400000 */
[----:B------:R-:W-:Y:S01]  /*5150*/  F2FP.PACK_AB R35, R46, R35 ;  /* 0x000000232e23723e */ /* 0x000fe200000000ff */
[C---:B------:R-:W-:Y:S01]  /*5160*/  FMUL R39, R48.reuse, R63 ;  /* 0x0000003f30277220 */ /* 0x040fe20000400000 */
[----:B------:R-:W-:Y:S01]  /*5170*/  MOV R63, UR8 ;  /* 0x00000008003f7c02 */ /* 0x000fe20008000f00 */
[C---:B------:R-:W-:Y:S01]  /*5180*/  FMUL R42, R48.reuse, R95 ;  /* 0x0000005f302a7220 */ /* 0x040fe20000400000 */
[----:B------:R-:W-:Y:S01]  /*5190*/  F2FP.PACK_AB R36, R47, R36 ;  /* 0x000000242f24723e */ /* 0x000fe200000000ff */
[----:B------:R-:W-:Y:S01]  /*51a0*/  FMUL R40, R48, R69 ;  /* 0x0000004530287220 */ /* 0x000fe20000400000 */
[----:B------:R-:W-:Y:S01]  /*51b0*/  F2FP.PACK_AB R37, R44, R37 ;  /* 0x000000252c25723e */ /* 0x000fe200000000ff */
[----:B------:R-:W-:Y:S01]  /*51c0*/  FMUL R41, R48, R73 ;  /* 0x0000004930297220 */ /* 0x000fe20000400000 */
[----:B------:R-:W-:Y:S01]  /*51d0*/  F2FP.PACK_AB R44, R26, R23 ;  /* 0x000000171a2c723e */ /* 0x000fe200000000ff */
[----:B-1----:R-:W-:Y:S01]  /*51e0*/  FMUL R78, R34, R103 ;  /* 0x00000067224e7220 */ /* 0x002fe20000400000 */
[----:B------:R-:W-:Y:S01]  /*51f0*/  MOV R103, UR8 ;  /* 0x0000000800677c02 */ /* 0x000fe20008000f00 */
[----:B------:R-:W-:Y:S01]  /*5200*/  FMUL R30, R30, R77 ;  /* 0x0000004d1e1e7220 */ /* 0x000fe20000400000 */
[----:B------:R-:W-:Y:S01]  /*5210*/  F2FP.PACK_AB R39, R42, R39 ;  /* 0x000000272a27723e */ /* 0x000fe200000000ff */
[----:B------:R-:W-:Y:S01]  /*5220*/  FMUL R48, R48, R79 ;  /* 0x0000004f30307220 */ /* 0x000fe20000400000 */
[----:B------:R-:W-:Y:S01]  /*5230*/  F2FP.PACK_AB R40, R43, R40 ;  /* 0x000000282b28723e */ /* 0x000fe200000000ff */
[C---:B------:R-:W-:Y:S01]  /*5240*/  FMUL R80, R34.reuse, R85 ;  /* 0x0000005522507220 */ /* 0x040fe20000400000 */
[----:B------:R-:W-:Y:S01]  /*5250*/  LOP3.LUT R85, R61, 0xff800000, RZ, 0xc0, !PT ;  /* 0xff8000003d557812 */ /* 0x000fe200078ec0ff */
[----:B------:R-:W-:Y:S01]  /*5260*/  FMUL R81, R34, R135 ;  /* 0x0000008722517220 */ /* 0x000fe20000400000 */
[----:B------:R-:W-:Y:S01]  /*5270*/  F2FP.PACK_AB R29, R30, R29 ;  /* 0x0000001d1e1d723e */ /* 0x000fe200000000ff */
[C---:B------:R-:W-:Y:S01]  /*5280*/  FMUL R79, R34.reuse, R91 ;  /* 0x0000005b224f7220 */ /* 0x040fe20000400000 */
[----:B------:R-:W-:Y:S01]  /*5290*/  I2F R94, R85 ;  /* 0x00000055005e7306 */ /* 0x000fe20000201400 */
[----:B------:R-:W-:Y:S01]  /*52a0*/  FMUL R82, R34, R123 ;  /* 0x0000007b22527220 */ /* 0x000fe20000400000 */
[----:B------:R-:W-:Y:S01]  /*52b0*/  F2FP.PACK_AB R41, R48, R41 ;  /* 0x000000293029723e */ /* 0x000fe200000000ff */
[C---:B------:R-:W-:Y:S01]  /*52c0*/  FMUL R83, R34.reuse, R115 ;  /* 0x0000007322537220 */ /* 0x040fe20000400000 */
[----:B------:R-:W-:Y:S01]  /*52d0*/  F2FP.PACK_AB R80, R81, R80 ;  /* 0x000000505150723e */ /* 0x000fe200000000ff */
[----:B------:R-:W-:Y:S01]  /*52e0*/  FMUL R77, R34, R111 ;  /* 0x0000006f224d7220 */ /* 0x000fe20000400000 */
[----:B------:R-:W-:Y:S01]  /*52f0*/  F2FP.PACK_AB R79, R82, R79 ;  /* 0x0000004f524f723e */ /* 0x000fe200000000ff */
[C---:B------:R-:W-:Y:S01]  /*5300*/  FMUL R84, R34.reuse, R87 ;  /* 0x0000005722547220 */ /* 0x040fe20000400000 */
[----:B------:R-:W-:Y:S01]  /*5310*/  F2FP.PACK_AB R78, R83, R78 ;  /* 0x0000004e534e723e */ /* 0x000fe200000000ff */
[----:B------:R-:W-:-:S02]  /*5320*/  FMUL R75, R34, R117 ;  /* 0x00000075224b7220 */ /* 0x000fc40000400000 */
[----:B------:R-:W-:Y:S01]  /*5330*/  FMUL R76, R34, R139 ;  /* 0x0000008b224c7220 */ /* 0x000fe20000400000 */
[----:B------:R-:W-:Y:S01]  /*5340*/  F2FP.PACK_AB R77, R84, R77 ;  /* 0x0000004d544d723e */ /* 0x000fe200000000ff */
[C---:B------:R-:W-:Y:S02]  /*5350*/  FMUL R73, R34.reuse, R141 ;  /* 0x0000008d22497220 */ /* 0x040fe40000400000 */
[----:B------:R-:W-:Y:S01]  /*5360*/  FMUL R74, R34, R127 ;  /* 0x0000007f224a7220 */ /* 0x000fe20000400000 */
[----:B------:R-:W-:Y:S01]  /*5370*/  F2FP.PACK_AB R75, R76, R75 ;  /* 0x0000004b4c4b723e */ /* 0x000fe200000000ff */
[C---:B------:R-:W-:Y:S02]  /*5380*/  FMUL R71, R34.reuse, R147 ;  /* 0x0000009322477220 */ /* 0x040fe40000400000 */
[----:B------:R-:W-:Y:S01]  /*5390*/  FMUL R72, R34, R119 ;  /* 0x0000007722487220 */ /* 0x000fe20000400000 */
[----:B------:R-:W-:Y:S01]  /*53a0*/  F2FP.PACK_AB R73, R74, R73 ;  /* 0x000000494a49723e */ /* 0x000fe200000000ff */
[----:B------:R-:W-:-:S02]  /*53b0*/  FMUL R69, R34, R153 ;  /* 0x0000009922457220 */ /* 0x000fc40000400000 */
[----:B------:R-:W-:Y:S01]  /*53c0*/  FMUL R70, R34, R155 ;  /* 0x0000009b22467220 */ /* 0x000fe20000400000 */
[----:B------:R-:W-:Y:S01]  /*53d0*/  LOP3.LUT R34, R0, 0xf8, RZ, 0xc0, !PT ;  /* 0x000000f800227812 */ /* 0x000fe200078ec0ff */
[----:B------:R-:W-:Y:S01]  /*53e0*/  IMAD R61, R8, UR4, R63 ;  /* 0x00000004083d7c24 */ /* 0x000fe2000f8e023f */
[----:B------:R-:W-:Y:S01]  /*53f0*/  F2FP.PACK_AB R71, R72, R71 ;  /* 0x000000474847723e */ /* 0x000fe200000000ff */
[----:B------:R-:W-:Y:S01]  /*5400*/  IMAD.WIDE.U32 R86, R8, c[0x0][0x1bc], RZ ;  /* 0x00006f0008567a25 */ /* 0x000fe200078e00ff */
[----:B------:R-:W-:Y:S02]  /*5410*/  LEA R34, R34, R33, 0x1 ;  /* 0x0000002122227211 */ /* 0x000fe400078e08ff */
[----:B------:R-:W-:Y:S01]  /*5420*/  IADD3 R8, R13, -0x3f3504f3, RZ ;  /* 0xc0cafb0d0d087810 */ /* 0x000fe20007ffe0ff */
[C---:B------:R-:W-:Y:S01]  /*5430*/  IMAD R103, R2.reuse, UR4, R103 ;  /* 0x0000000402677c24 */ /* 0x040fe2000f8e0267 */
[----:B------:R-:W-:Y:S01]  /*5440*/  IADD3 R33, R33, R62, RZ ;  /* 0x0000003e21217210 */ /* 0x000fe20007ffe0ff */
[----:B------:R-:W-:Y:S01]  /*5450*/  IMAD.WIDE.U32 R88, R2, c[0x0][0x1bc], RZ ;  /* 0x00006f0002587a25 */ /* 0x000fe200078e00ff */
[----:B------:R-:W-:-:S02]  /*5460*/  IADD3 R2, R14, -0x3f3504f3, RZ ;  /* 0xc0cafb0d0e027810 */ /* 0x000fc40007ffe0ff */
[----:B------:R-:W-:Y:S01]  /*5470*/  MOV R62, UR8 ;  /* 0x00000008003e7c02 */ /* 0x000fe20008000f00 */
[C---:B------:R-:W-:Y:S01]  /*5480*/  IMAD.WIDE.U32 R90, R3.reuse, c[0x0][0x1bc], RZ ;  /* 0x00006f00035a7a25 */ /* 0x040fe200078e00ff */
[----:B------:R-:W-:Y:S02]  /*5490*/  LOP3.LUT R96, R8, 0xff800000, RZ, 0xc0, !PT ;  /* 0xff80000008607812 */ /* 0x000fe400078ec0ff */
[----:B------:R-:W-:Y:S01]  /*54a0*/  LOP3.LUT R97, R2, 0xff800000, RZ, 0xc0, !PT ;  /* 0xff80000002617812 */ /* 0x000fe200078ec0ff */
[----:B------:R-:W-:Y:S01]  /*54b0*/  IMAD R105, R3, UR4, R62 ;  /* 0x0000000403697c24 */ /* 0x000fe2000f8e023e */
[----:B------:R-:W-:Y:S01]  /*54c0*/  MOV R8, UR8 ;  /* 0x0000000800087c02 */ /* 0x000fe20008000f00 */
[----:B------:R-:W-:Y:S01]  /*54d0*/  IMAD.WIDE.U32 R92, R7, c[0x0][0x1bc], RZ ;  /* 0x00006f00075c7a25 */ /* 0x000fe200078e00ff */
[----:B------:R-:W-:Y:S01]  /*54e0*/  IADD3 R2, R15, -0x3f3504f3, RZ ;  /* 0xc0cafb0d0f027810 */ /* 0x000fe20007ffe0ff */
[----:B------:R-:W1:Y:S01]  /*54f0*/  I2F R98, R97 ;  /* 0x0000006100627306 */ /* 0x000e620000201400 */
[----:B------:R-:W-:Y:S01]  /*5500*/  LEA R62, P3, R86, UR5, 0x1 ;  /* 0x00000005563e7c11 */ /* 0x000fe2000f8608ff */
[----:B------:R-:W-:Y:S01]  /*5510*/  IMAD R107, R7, UR4, R8 ;  /* 0x00000004076b7c24 */ /* 0x000fe2000f8e0208 */
[----:B------:R-:W-:Y:S01]  /*5520*/  LOP3.LUT R100, R2, 0xff800000, RZ, 0xc0, !PT ;  /* 0xff80000002647812 */ /* 0x000fe200078ec0ff */
[----:B------:R-:W-:Y:S01]  /*5530*/  IMAD R53, R4, UR4, R53 ;  /* 0x0000000404357c24 */ /* 0x000fe2000f8e0235 */
[----:B------:R-:W-:-:S02]  /*5540*/  IADD3 R3, R87, R61, RZ ;  /* 0x0000003d57037210 */ /* 0x000fc40007ffe0ff */
[----:B------:R-:W-:Y:S01]  /*5550*/  IADD3 R7, R89, R103, RZ ;  /* 0x0000006759077210 */ /* 0x000fe20007ffe0ff */
[----:B------:R2:W-:Y:S01]  /*5560*/  I2F R95, R96 ;  /* 0x00000060005f7306 */ /* 0x0005e20000201400 */
[----:B------:R-:W-:Y:S02]  /*5570*/  IADD3 R89, R91, R105, RZ ;  /* 0x000000695b597210 */ /* 0x000fe40007ffe0ff */
[----:B------:R-:W-:Y:S02]  /*5580*/  LEA.HI.X R3, R86, UR6, R3, 0x1, P3 ;  /* 0x0000000656037c11 */ /* 0x000fe400098f0c03 */
[----:B------:R-:W-:Y:S02]  /*5590*/  IADD3 R86, R12, -R85, RZ ;  /* 0x800000550c567210 */ /* 0x000fe40007ffe0ff */
[----:B------:R-:W-:Y:S01]  /*55a0*/  IADD3 R87, R93, R107, RZ ;  /* 0x0000006b5d577210 */ /* 0x000fe20007ffe0ff */
[----:B------:R3:W4:Y:S01]  /*55b0*/  I2F R91, R100 ;  /* 0x00000064005b7306 */ /* 0x0007220000201400 */
[----:B------:R-:W-:Y:S01]  /*55c0*/  LEA R63, P5, R90, UR5, 0x1 ;  /* 0x000000055a3f7c11 */ /* 0x000fe2000f8a08ff */
[----:B------:R-:W-:Y:S01]  /*55d0*/  FADD R86, R86, -1 ;  /* 0xbf80000056567421 */ /* 0x000fe20000000000 */
[----:B------:R-:W-:-:S02]  /*55e0*/  LEA R61, P6, R92, UR5, 0x1 ;  /* 0x000000055c3d7c11 */ /* 0x000fc4000f8c08ff */
[----:B------:R-:W-:Y:S02]  /*55f0*/  MOV R93, 0x3dc6b27f ;  /* 0x3dc6b27f005d7802 */ /* 0x000fe40000000f00 */
[----:B--2---:R-:W-:Y:S02]  /*5600*/  IADD3 R96, R13, -R96, RZ ;  /* 0x800000600d607210 */ /* 0x004fe40007ffe0ff */
[----:B------:R-:W-:Y:S02]  /*5610*/  IADD3 R97, R14, -R97, RZ ;  /* 0x800000610e617210 */ /* 0x000fe40007ffe0ff */
[----:B---3--:R-:W-:Y:S01]  /*5620*/  IADD3 R100, R15, -R100, RZ ;  /* 0x800000640f647210 */ /* 0x008fe20007ffe0ff */
[----:B------:R-:W-:Y:S01]  /*5630*/  FADD R96, R96, -1 ;  /* 0xbf80000060607421 */ /* 0x000fe20000000000 */
[----:B------:R-:W-:Y:S01]  /*5640*/  LEA.HI.X R2, R90, UR6, R89, 0x1, P5 ;  /* 0x000000065a027c11 */ /* 0x000fe2000a8f0c59 */
[----:B------:R-:W-:Y:S01]  /*5650*/  FADD R97, R97, -1 ;  /* 0xbf80000061617421 */ /* 0x000fe20000000000 */
[----:B------:R-:W-:Y:S01]  /*5660*/  LEA.HI.X R8, R92, UR6, R87, 0x1, P6 ;  /* 0x000000065c087c11 */ /* 0x000fe2000b0f0c57 */
[----:B------:R-:W-:Y:S01]  /*5670*/  FFMA.FTZ R87, R86, R93, -0.16845393180847167969 ;  /* 0xbe2c7f3056577423 */ /* 0x000fe2000001005d */
[----:B------:R-:W-:Y:S01]  /*5680*/  FSEL R89, RZ, -23, P4 ;  /* 0xc1b80000ff597808 */ /* 0x000fe20002000000 */
[----:B------:R-:W-:Y:S01]  /*5690*/  FADD R100, R100, -1 ;  /* 0xbf80000064647421 */ /* 0x000fe20000000000 */
[----:B------:R-:W-:Y:S01]  /*56a0*/  FSEL R90, RZ, -23, P0 ;  /* 0xc1b80000ff5a7808 */ /* 0x000fe20000000000 */
[----:B------:R-:W-:Y:S01]  /*56b0*/  FFMA.FTZ R87, R86, R87, 0.1716887056827545166 ;  /* 0x3e2fcf2a56577423 */ /* 0x000fe20000010057 */
[----:B------:R-:W-:Y:S01]  /*56c0*/  FSEL R85, RZ, -23, P2 ;  /* 0xc1b80000ff557808 */ /* 0x000fe20001000000 */
[----:B-1----:R-:W-:Y:S01]  /*56d0*/  FFMA.FTZ R98, R98, 1.1920928955078125e-07, R89 ;  /* 0x3400000062627823 */ /* 0x002fe20000010059 */
[----:B------:R-:W-:Y:S01]  /*56e0*/  LEA R64, P3, R88, UR5, 0x1 ;  /* 0x0000000558407c11 */ /* 0x000fe2000f8608ff */
[----:B----4-:R-:W-:Y:S01]  /*56f0*/  FFMA.FTZ R91, R91, 1.1920928955078125e-07, R90 ;  /* 0x340000005b5b7823 */ /* 0x010fe2000001005a */
[----:B------:R-:W-:Y:S01]  /*5700*/  ISETP.GE.U32.AND P2, PT, R12, 0x7f800000, PT ;  /* 0x7f8000000c00780c */ /* 0x000fe20003f46070 */
[-C--:B------:R-:W-:Y:S01]  /*5710*/  FFMA.FTZ R89, R96, R93.reuse, -0.16845393180847167969 ;  /* 0xbe2c7f3060597423 */ /* 0x080fe2000001005d */
[----:B------:R-:W-:Y:S01]  /*5720*/  LEA.HI.X R7, R88, UR6, R7, 0x1, P3 ;  /* 0x0000000658077c11 */ /* 0x000fe200098f0c07 */
[-C--:B------:R-:W-:Y:S01]  /*5730*/  FFMA.FTZ R90, R97, R93.reuse, -0.16845393180847167969 ;  /* 0xbe2c7f30615a7423 */ /* 0x080fe2000001005d */
[----:B------:R-:W-:Y:S01]  /*5740*/  FSEL R88, RZ, -23, P1 ;  /* 0xc1b80000ff587808 */ /* 0x000fe20000800000 */
[----:B------:R-:W-:Y:S01]  /*5750*/  FFMA.FTZ R93, R100, R93, -0.16845393180847167969 ;  /* 0xbe2c7f30645d7423 */ /* 0x000fe2000001005d */
[----:B------:R-:W-:Y:S01]  /*5760*/  ISETP.GE.U32.AND P3, PT, R13, 0x7f800000, PT ;  /* 0x7f8000000d00780c */ /* 0x000fe20003f66070 */
[----:B------:R-:W-:Y:S01]  /*5770*/  FFMA.FTZ R87, R86, R87, -0.17900948226451873779 ;  /* 0xbe374e4356577423 */ /* 0x000fe20000010057 */
[----:B------:R-:W-:Y:S01]  /*5780*/  ISETP.GE.U32.AND P4, PT, R14, 0x7f800000, PT ;  /* 0x7f8000000e00780c */ /* 0x000fe20003f86070 */
[----:B------:R-:W-:Y:S01]  /*5790*/  FFMA.FTZ R89, R96, R89, 0.1716887056827545166 ;  /* 0x3e2fcf2a60597423 */ /* 0x000fe20000010059 */
[----:B------:R-:W-:Y:S01]  /*57a0*/  ISETP.GE.U32.AND P1, PT, R15, 0x7f800000, PT ;  /* 0x7f8000000f00780c */ /* 0x000fe20003f26070 */
[----:B------:R-:W-:Y:S01]  /*57b0*/  FFMA.FTZ R90, R97, R90, 0.1716887056827545166 ;  /* 0x3e2fcf2a615a7423 */ /* 0x000fe2000001005a */
[----:B------:R-:W-:Y:S01]  /*57c0*/  FSETP.NEU.AND P0, PT, R12, RZ, PT ;  /* 0x000000ff0c00720b */ /* 0x000fe20003f0d000 */
[----:B------:R-:W-:Y:S01]  /*57d0*/  FFMA.FTZ R93, R100, R93, 0.1716887056827545166 ;  /* 0x3e2fcf2a645d7423 */ /* 0x000fe2000001005d */
[----:B------:R-:W-:Y:S01]  /*57e0*/  FSETP.NEU.AND P5, PT, R13, RZ, PT ;  /* 0x000000ff0d00720b */ /* 0x000fe20003fad000 */
[----:B------:R-:W-:Y:S01]  /*57f0*/  FFMA.FTZ R87, R86, R87, 0.20512372255325317383 ;  /* 0x3e520bf456577423 */ /* 0x000fe20000010057 */
[----:B------:R-:W-:Y:S01]  /*5800*/  F2FP.PACK_AB R69, R70, R69 ;  /* 0x000000454645723e */ /* 0x000fe200000000ff */
[----:B------:R-:W-:-:S02]  /*5810*/  FFMA.FTZ R89, R96, R89, -0.17900948226451873779 ;  /* 0xbe374e4360597423 */ /* 0x000fc40000010059 */
[C---:B------:R-:W-:Y:S02]  /*5820*/  FFMA.FTZ R90, R97.reuse, R90, -0.17900948226451873779 ;  /* 0xbe374e43615a7423 */ /* 0x040fe4000001005a */
[----:B------:R-:W-:Y:S02]  /*5830*/  FFMA.FTZ R93, R100, R93, -0.17900948226451873779 ;  /* 0xbe374e43645d7423 */ /* 0x000fe4000001005d */
[----:B------:R-:W-:Y:S02]  /*5840*/  FFMA.FTZ R87, R86, R87, -0.24046532809734344482 ;  /* 0xbe763c8b56577423 */ /* 0x000fe40000010057 */
[----:B------:R-:W-:Y:S02]  /*5850*/  FFMA.FTZ R89, R96, R89, 0.20512372255325317383 ;  /* 0x3e520bf460597423 */ /* 0x000fe40000010059 */
[----:B------:R-:W-:Y:S02]  /*5860*/  FFMA.FTZ R90, R97, R90, 0.20512372255325317383 ;  /* 0x3e520bf4615a7423 */ /* 0x000fe4000001005a */
[----:B------:R-:W-:-:S02]  /*5870*/  FFMA.FTZ R93, R100, R93, 0.20512372255325317383 ;  /* 0x3e520bf4645d7423 */ /* 0x000fc4000001005d */
[----:B------:R-:W-:Y:S02]  /*5880*/  FFMA.FTZ R87, R86, R87, 0.28857114911079406738 ;  /* 0x3e93bf9956577423 */ /* 0x000fe40000010057 */
[----:B------:R-:W-:Y:S02]  /*5890*/  FFMA.FTZ R89, R96, R89, -0.24046532809734344482 ;  /* 0xbe763c8b60597423 */ /* 0x000fe40000010059 */
[----:B------:R-:W-:Y:S02]  /*58a0*/  FFMA.FTZ R90, R97, R90, -0.24046532809734344482 ;  /* 0xbe763c8b615a7423 */ /* 0x000fe4000001005a */
[----:B------:R-:W-:Y:S02]  /*58b0*/  FFMA.FTZ R93, R100, R93, -0.24046532809734344482 ;  /* 0xbe763c8b645d7423 */ /* 0x000fe4000001005d */
[----:B------:R-:W-:Y:S02]  /*58c0*/  FFMA.FTZ R87, R86, R87, -0.36067417263984680176 ;  /* 0xbeb8aa4956577423 */ /* 0x000fe40000010057 */
[----:B------:R-:W-:-:S02]  /*58d0*/  FFMA.FTZ R89, R96, R89, 0.28857114911079406738 ;  /* 0x3e93bf9960597423 */ /* 0x000fc40000010059 */
[C---:B------:R-:W-:Y:S02]  /*58e0*/  FFMA.FTZ R90, R97.reuse, R90, 0.28857114911079406738 ;  /* 0x3e93bf99615a7423 */ /* 0x040fe4000001005a */
[----:B------:R-:W-:Y:S02]  /*58f0*/  FFMA.FTZ R93, R100, R93, 0.28857114911079406738 ;  /* 0x3e93bf99645d7423 */ /* 0x000fe4000001005d */
[----:B------:R-:W-:Y:S02]  /*5900*/  FFMA.FTZ R87, R86, R87, 0.48089820146560668945 ;  /* 0x3ef6384a56577423 */ /* 0x000fe40000010057 */
[----:B------:R-:W-:Y:S02]  /*5910*/  FFMA.FTZ R89, R96, R89, -0.36067417263984680176 ;  /* 0xbeb8aa4960597423 */ /* 0x000fe40000010059 */
[----:B------:R-:W-:Y:S02]  /*5920*/  FFMA.FTZ R90, R97, R90, -0.36067417263984680176 ;  /* 0xbeb8aa49615a7423 */ /* 0x000fe4000001005a */
[----:B------:R-:W-:-:S02]  /*5930*/  FFMA.FTZ R93, R100, R93, -0.36067417263984680176 ;  /* 0xbeb8aa49645d7423 */ /* 0x000fc4000001005d */
[----:B------:R-:W-:Y:S02]  /*5940*/  FFMA.FTZ R87, R86, R87, -0.72134751081466674805 ;  /* 0xbf38aa3b56577423 */ /* 0x000fe40000010057 */
[----:B------:R-:W-:Y:S02]  /*5950*/  FFMA.FTZ R89, R96, R89, 0.48089820146560668945 ;  /* 0x3ef6384a60597423 */ /* 0x000fe40000010059 */
[----:B------:R-:W-:Y:S02]  /*5960*/  FFMA.FTZ R90, R97, R90, 0.48089820146560668945 ;  /* 0x3ef6384a615a7423 */ /* 0x000fe4000001005a */
[----:B------:R-:W-:Y:S02]  /*5970*/  FFMA.FTZ R93, R100, R93, 0.48089820146560668945 ;  /* 0x3ef6384a645d7423 */ /* 0x000fe4000001005d */
[----:B------:R-:W-:Y:S02]  /*5980*/  FMUL R87, R86, R87 ;  /* 0x0000005756577220 */ /* 0x000fe40000400000 */
[----:B------:R-:W-:-:S02]  /*5990*/  FFMA.FTZ R89, R96, R89, -0.72134751081466674805 ;  /* 0xbf38aa3b60597423 */ /* 0x000fc40000010059 */
[C---:B------:R-:W-:Y:S02]  /*59a0*/  FFMA.FTZ R90, R97.reuse, R90, -0.72134751081466674805 ;  /* 0xbf38aa3b615a7423 */ /* 0x040fe4000001005a */
[----:B------:R-:W-:Y:S02]  /*59b0*/  FFMA.FTZ R93, R100, R93, -0.72134751081466674805 ;  /* 0xbf38aa3b645d7423 */ /* 0x000fe4000001005d */
[----:B------:R-:W-:Y:S02]  /*59c0*/  FMUL R87, R86, R87 ;  /* 0x0000005756577220 */ /* 0x000fe40000400000 */
[----:B------:R-:W-:Y:S02]  /*59d0*/  FMUL R89, R96, R89 ;  /* 0x0000005960597220 */ /* 0x000fe40000400000 */
[----:B------:R-:W-:Y:S02]  /*59e0*/  FMUL R90, R97, R90 ;  /* 0x0000005a615a7220 */ /* 0x000fe40000400000 */
[----:B------:R-:W-:-:S02]  /*59f0*/  FMUL R93, R100, R93 ;  /* 0x0000005d645d7220 */ /* 0x000fc40000400000 */
[----:B------:R-:W-:Y:S01]  /*5a00*/  FFMA.FTZ R86, R86, 1.4426950216293334961, R87 ;  /* 0x3fb8aa3b56567823 */ /* 0x000fe20000010057 */
[----:B------:R-:W-:Y:S01]  /*5a10*/  @P2 MOV R87, 0x7f800000 ;  /* 0x7f80000000572802 */ /* 0x000fe20000000f00 */
[----:B------:R-:W-:Y:S02]  /*5a20*/  FFMA.FTZ R85, R94, 1.1920928955078125e-07, R85 ;  /* 0x340000005e557823 */ /* 0x000fe40000010055 */
[----:B------:R-:W-:Y:S02]  /*5a30*/  FMUL R89, R96, R89 ;  /* 0x0000005960597220 */ /* 0x000fe40000400000 */
[----:B------:R-:W-:Y:S02]  /*5a40*/  FMUL R90, R97, R90 ;  /* 0x0000005a615a7220 */ /* 0x000fe40000400000 */
[----:B------:R-:W-:Y:S02]  /*5a50*/  FMUL R93, R100, R93 ;  /* 0x0000005d645d7220 */ /* 0x000fe40000400000 */
[----:B------:R-:W-:Y:S01]  /*5a60*/  FADD R85, R85, R86 ;  /* 0x0000005655557221 */ /* 0x000fe20000000000 */
[----:B------:R-:W-:Y:S01]  /*5a70*/  @P3 MOV R86, 0x7f800000 ;  /* 0x7f80000000563802 */ /* 0x000fe20000000f00 */
[----:B------:R-:W-:Y:S01]  /*5a80*/  @P2 FFMA.FTZ R85, R12, R87, +INF ;  /* 0x7f8000000c552423 */ /* 0x000fe20000010057 */
[----:B------:R-:W-:Y:S01]  /*5a90*/  @P4 MOV R87, 0x7f800000 ;  /* 0x7f80000000574802 */ /* 0x000fe20000000f00 */
[----:B------:R-:W-:Y:S01]  /*5aa0*/  FFMA.FTZ R88, R95, 1.1920928955078125e-07, R88 ;  /* 0x340000005f587823 */ /* 0x000fe20000010058 */
[----:B------:R-:W-:Y:S01]  /*5ab0*/  @P1 MOV R12, 0x7f800000 ;  /* 0x7f800000000c1802 */ /* 0x000fe20000000f00 */
[----:B------:R-:W-:Y:S01]  /*5ac0*/  FFMA.FTZ R89, R96, 1.4426950216293334961, R89 ;  /* 0x3fb8aa3b60597823 */ /* 0x000fe20000010059 */
[----:B------:R-:W-:Y:S01]  /*5ad0*/  BAR.SYNC.DEFER_BLOCKING 0x0 ;  /* 0x0000000000007b1d */ /* 0x000fe20000010000 */
[----:B------:R-:W-:Y:S01]  /*5ae0*/  FFMA.FTZ R97, R97, 1.4426950216293334961, R90 ;  /* 0x3fb8aa3b61617823 */ /* 0x000fe2000001005a */
[----:B------:R-:W-:Y:S01]  /*5af0*/  FSETP.NEU.AND P2, PT, R14, RZ, PT ;  /* 0x000000ff0e00720b */ /* 0x000fe20003f4d000 */
[----:B------:R-:W-:Y:S01]  /*5b00*/  FFMA.FTZ R100, R100, 1.4426950216293334961, R93 ;  /* 0x3fb8aa3b64647823 */ /* 0x000fe2000001005d */
[----:B------:R-:W-:Y:S01]  /*5b10*/  FSEL R85, R85, -INF , P0 ;  /* 0xff80000055557808 */ /* 0x000fe20000000000 */
[----:B------:R-:W-:-:S02]  /*5b20*/  FADD R88, R88, R89 ;  /* 0x0000005958587221 */ /* 0x000fc40000000000 */
[----:B------:R-:W-:Y:S02]  /*5b30*/  FADD R97, R98, R97 ;  /* 0x0000006162617221 */ /* 0x000fe40000000000 */
[----:B------:R-:W-:Y:S02]  /*5b40*/  FADD R91, R91, R100 ;  /* 0x000000645b5b7221 */ /* 0x000fe40000000000 */
[----:B------:R-:W-:Y:S01]  /*5b50*/  @P3 FFMA.FTZ R88, R13, R86, +INF ;  /* 0x7f8000000d583423 */ /* 0x000fe20000010056 */
[C---:B------:R-:W-:Y:S01]  /*5b60*/  FSETP.NEU.AND P3, PT, R15.reuse, RZ, PT ;  /* 0x000000ff0f00720b */ /* 0x040fe20003f6d000 */
[----:B------:R-:W-:Y:S01]  /*5b70*/  @P4 FFMA.FTZ R97, R14, R87, +INF ;  /* 0x7f8000000e614423 */ /* 0x000fe20000010057 */
[----:B------:R-:W-:Y:S01]  /*5b80*/  LOP3.LUT R13, R0, 0x80, RZ, 0xc0, !PT ;  /* 0x00000080000d7812 */ /* 0x000fe200078ec0ff */
[----:B------:R-:W-:Y:S01]  /*5b90*/  @P1 FFMA.FTZ R91, R15, R12, +INF ;  /* 0x7f8000000f5b1423 */ /* 0x000fe2000001000c */
[----:B------:R-:W-:Y:S01]  /*5ba0*/  FSEL R15, R88, -INF , P5 ;  /* 0xff800000580f7808 */ /* 0x000fe20002800000 */
[----:B------:R-:W-:Y:S01]  /*5bb0*/  FADD R85, R168, R85 ;  /* 0x00000055a8557221 */ /* 0x000fe20000000000 */
[----:B------:R-:W-:-:S02]  /*5bc0*/  FSEL R12, R97, -INF , P2 ;  /* 0xff800000610c7808 */ /* 0x000fc40001000000 */
[----:B------:R-:W-:Y:S01]  /*5bd0*/  FSEL R91, R91, -INF , P3 ;  /* 0xff8000005b5b7808 */ /* 0x000fe20001800000 */
[----:B------:R-:W-:Y:S01]  /*5be0*/  FADD R15, R174, R15 ;  /* 0x0000000fae0f7221 */ /* 0x000fe20000000000 */
[----:B------:R-:W-:Y:S01]  /*5bf0*/  LEA R16, R13, R16, 0x1 ;  /* 0x000000100d107211 */ /* 0x000fe200078e08ff */
[----:B------:R-:W-:Y:S01]  /*5c00*/  FADD R12, R179, R12 ;  /* 0x0000000cb30c7221 */ /* 0x000fe20000000000 */
[----:B------:R-:W-:Y:S01]  /*5c10*/  LOP3.LUT R0, R0, 0xff, RZ, 0xc0, !PT ;  /* 0x000000ff00007812 */ /* 0x000fe200078ec0ff */
[----:B------:R-:W-:Y:S01]  /*5c20*/  FADD R91, R234, R91 ;  /* 0x0000005bea5b7221 */ /* 0x000fe20000000000 */
[----:B------:R-:W-:Y:S01]  /*5c30*/  LEA R230, R13, R230, 0x5 ;  /* 0x000000e60de67211 */ /* 0x000fe200078e28ff */
[----:B------:R-:W-:Y:S01]  /*5c40*/  STS [R16], R85 ;  /* 0x0000005510007388 */ /* 0x000fe20000000800 */
[----:B------:R-:W-:Y:S02]  /*5c50*/  F2FP.PACK_AB R14, R22, R21 ;  /* 0x00000015160e723e */ /* 0x000fe400000000ff */
[C---:B------:R-:W-:Y:S01]  /*5c60*/  IADD3 R62, P4, R228.reuse, R62, RZ ;  /* 0x0000003ee43e7210 */ /* 0x040fe20007f9e0ff */
[----:B------:R-:W-:Y:S01]  /*5c70*/  STS [R16+0x20], R15 ;  /* 0x0000200f10007388 */ /* 0x000fe20000000800 */
[----:B------:R-:W-:-:S03]  /*5c80*/  IADD3 R64, P5, R228, R64, RZ ;  /* 0x00000040e4407210 */ /* 0x000fc60007fbe0ff */
[----:B------:R1:W-:Y:S04]  /*5c90*/  STS [R16+0x200], R12 ;  /* 0x0002000c10007388 */ /* 0x0003e80000000800 */
[----:B------:R-:W-:Y:S04]  /*5ca0*/  STS [R16+0x220], R91 ;  /* 0x0002205b10007388 */ /* 0x000fe80000000800 */
[----:B------:R-:W-:Y:S01]  /*5cb0*/  BAR.SYNC.DEFER_BLOCKING 0x0 ;  /* 0x0000000000007b1d */ /* 0x000fe20000010000 */
[----:B-1----:R-:W-:-:S04]  /*5cc0*/  IADD3 R12, R230, 0x200, RZ ;  /* 0x00000200e60c7810 */ /* 0x002fc80007ffe0ff */
[----:B------:R-:W-:-:S04]  /*5cd0*/  SHF.R.U32.HI R12, RZ, 0x2, R12 ;  /* 0x00000002ff0c7819 */ /* 0x000fc8000001160c */
[C---:B------:R-:W-:Y:S02]  /*5ce0*/  LOP3.LUT R15, R12.reuse, 0x3ffffffe, RZ, 0xc0, !PT ;  /* 0x3ffffffe0c0f7812 */ /* 0x040fe400078ec0ff */
[----:B------:R-:W-:Y:S02]  /*5cf0*/  LOP3.LUT R21, R12, 0x3ffffff0, RZ, 0xc0, !PT ;  /* 0x3ffffff00c157812 */ /* 0x000fe400078ec0ff */
[----:B------:R-:W-:Y:S01]  /*5d00*/  LEA R30, R230, R15, 0x1 ;  /* 0x0000000fe61e7211 */ /* 0x000fe200078e08ff */
[----:B------:R1:W2:Y:S02]  /*5d10*/  LDS R25, [R0.X4] ;  /* 0x0000000000197984 */ /* 0x0002a40000004800 */
[----:B-1----:R-:W-:-:S04]  /*5d20*/  SHF.R.U32.HI R0, RZ, 0x2, R230 ;  /* 0x00000002ff007819 */ /* 0x002fc800000116e6 */
[----:B------:R-:W-:-:S04]  /*5d30*/  LOP3.LUT R13, R0, 0x77c, RZ, 0xc0, !PT ;  /* 0x0000077c000d7812 */ /* 0x000fc800078ec0ff */
[C---:B------:R-:W-:Y:S02]  /*5d40*/  LEA R0, R230.reuse, R13, 0x1 ;  /* 0x0000000de6007211 */ /* 0x040fe400078e08ff */
[----:B------:R-:W-:Y:S01]  /*5d50*/  LEA R230, R230, R21, 0x1 ;  /* 0x00000015e6e67211 */ /* 0x000fe200078e08ff */
[----:B--2---:R1:W-:Y:S04]  /*5d60*/  STG.E [R10.64], R25 ;  /* 0x000000190a007986 */ /* 0x0043e8000c10190e */
[----:B------:R-:W-:Y:S01]  /*5d70*/  BAR.SYNC.DEFER_BLOCKING 0x0 ;  /* 0x0000000000007b1d */ /* 0x000fe20000010000 */
[----:B-1----:R-:W-:-:S05]  /*5d80*/  IMAD.WIDE.U32 R10, R4, c[0x0][0x1bc], RZ ;  /* 0x00006f00040a7a25 */ /* 0x002fca00078e00ff */
[----:B------:R-:W-:Y:S01]  /*5d90*/  IADD3 R11, R11, R53, RZ ;  /* 0x000000350b0b7210 */ /* 0x000fe20007ffe0ff */
[----:B------:R-:W-:Y:S04]  /*5da0*/  STS [R0], R99 ;  /* 0x0000006300007388 */ /* 0x000fe80000000800 */
[----:B------:R-:W-:Y:S04]  /*5db0*/  STS [R30+0x400], R101 ;  /* 0x000400651e007388 */ /* 0x000fe80000000800 */
[----:B------:R-:W-:Y:S04]  /*5dc0*/  STS [R0+0x10], R24 ;  /* 0x0000101800007388 */ /* 0x000fe80000000800 */
[----:B------:R-:W-:Y:S04]  /*5dd0*/  STS [R230+0x410], R35 ;  /* 0x00041023e6007388 */ /* 0x000fe80000000800 */
[----:B------:R-:W-:Y:S04]  /*5de0*/  STS [R0+0x20], R17 ;  /* 0x0000201100007388 */ /* 0x000fe80000000800 */
[----:B------:R-:W-:Y:S04]  /*5df0*/  STS [R230+0x420], R36 ;  /* 0x00042024e6007388 */ /* 0x000fe80000000800 */
[----:B------:R-:W-:Y:S04]  /*5e00*/  STS [R0+0x30], R19 ;  /* 0x0000301300007388 */ /* 0x000fe80000000800 */
[----:B------:R1:W-:Y:S04]  /*5e10*/  STS [R230+0x430], R37 ;  /* 0x00043025e6007388 */ /* 0x0003e80000000800 */
[----:B------:R-:W-:Y:S04]  /*5e20*/  STS [R0+0x40], R14 ;  /* 0x0000400e00007388 */ /* 0x000fe80000000800 */
[----:B------:R-:W-:Y:S01]  /*5e30*/  STS [R230+0x440], R38 ;  /* 0x00044026e6007388 */ /* 0x000fe20000000800 */
[----:B-1----:R-:W-:-:S03]  /*5e40*/  IMAD.WIDE.U32 R36, R9, c[0x0][0x1bc], RZ ;  /* 0x00006f0009247a25 */ /* 0x002fc600078e00ff */
[----:B------:R-:W-:Y:S04]  /*5e50*/  STS [R0+0x50], R44 ;  /* 0x0000502c00007388 */ /* 0x000fe80000000800 */
[----:B------:R1:W-:Y:S04]  /*5e60*/  STS [R230+0x450], R39 ;  /* 0x00045027e6007388 */ /* 0x0003e80000000800 */
[----:B------:R2:W-:Y:S04]  /*5e70*/  STS [R0+0x60], R28 ;  /* 0x0000601c00007388 */ /* 0x0005e80000000800 */
[----:B------:R-:W-:Y:S01]  /*5e80*/  STS [R230+0x460], R40 ;  /* 0x00046028e6007388 */ /* 0x000fe20000000800 */
[----:B-1----:R-:W-:-:S03]  /*5e90*/  LEA R39, P0, R10, UR5, 0x1 ;  /* 0x000000050a277c11 */ /* 0x002fc6000f8008ff */
[----:B------:R-:W-:Y:S01]  /*5ea0*/  STS [R0+0x70], R29 ;  /* 0x0000701d00007388 */ /* 0x000fe20000000800 */
[----:B--2---:R-:W-:-:S03]  /*5eb0*/  MOV R28, UR8 ;  /* 0x00000008001c7c02 */ /* 0x004fc60008000f00 */
[----:B------:R-:W-:Y:S01]  /*5ec0*/  STS [R230+0x470], R41 ;  /* 0x00047029e6007388 */ /* 0x000fe20000000800 */
[----:B------:R-:W-:-:S03]  /*5ed0*/  LEA.HI.X R11, R10, UR6, R11, 0x1, P0 ;  /* 0x000000060a0b7c11 */ /* 0x000fc600080f0c0b */
[----:B------:R-:W-:Y:S06]  /*5ee0*/  BAR.SYNC.DEFER_BLOCKING 0x0 ;  /* 0x0000000000007b1d */ /* 0x000fec0000010000 */
[----:B------:R-:W1:Y:S04]  /*5ef0*/  LDS.128 R24, [R34] ;  /* 0x0000000022187984 */ /* 0x000e680000000c00 */
[----:B------:R-:W2:Y:S04]  /*5f00*/  LDS.128 R20, [R32+0x1000] ;  /* 0x0010000020147984 */ /* 0x000ea80000000c00 */
[----:B------:R-:W3:Y:S04]  /*5f10*/  LDS.128 R16, [R33+0x2000] ;  /* 0x0020000021107984 */ /* 0x000ee80000000c00 */
[----:B------:R-:W4:Y:S04]  /*5f20*/  LDS.128 R12, [R31+0x3000] ;  /* 0x003000001f0c7984 */ /* 0x000f280000000c00 */
[----:B------:R-:W-:Y:S06]  /*5f30*/  BAR.SYNC.DEFER_BLOCKING 0x0 ;  /* 0x0000000000007b1d */ /* 0x000fec0000010000 */
[----:B------:R5:W-:Y:S04]  /*5f40*/  STS [R0], R59 ;  /* 0x0000003b00007388 */ /* 0x000be80000000800 */
[----:B------:R1:W-:Y:S04]  /*5f50*/  STS [R30+0x400], R80 ;  /* 0x000400501e007388 */ /* 0x0003e80000000800 */
[----:B------:R-:W-:Y:S01]  /*5f60*/  STS [R0+0x10], R58 ;  /* 0x0000103a00007388 */ /* 0x000fe20000000800 */
[----:B-----5:R-:W-:-:S03]  /*5f70*/  MOV R59, UR8 ;  /* 0x00000008003b7c02 */ /* 0x020fc60008000f00 */
[----:B------:R-:W-:Y:S01]  /*5f80*/  STS [R230+0x410], R79 ;  /* 0x0004104fe6007388 */ /* 0x000fe20000000800 */
[----:B-1----:R-:W-:Y:S01]  /*5f90*/  MOV R30, UR8 ;  /* 0x00000008001e7c02 */ /* 0x002fe20008000f00 */
[----:B------:R-:W-:Y:S02]  /*5fa0*/  IMAD R59, R6, UR4, R59 ;  /* 0x00000004063b7c24 */ /* 0x000fe4000f8e023b */
[----:B------:R1:W-:Y:S02]  /*5fb0*/  STS [R0+0x20], R57 ;  /* 0x0000203900007388 */ /* 0x0003e40000000800 */
[----:B------:R-:W-:Y:S02]  /*5fc0*/  IMAD R65, R9, UR4, R30 ;  /* 0x0000000409417c24 */ /* 0x000fe4000f8e021e */
[----:B------:R-:W-:Y:S04]  /*5fd0*/  STS [R230+0x420], R78 ;  /* 0x0004204ee6007388 */ /* 0x000fe80000000800 */
[----:B------:R-:W-:Y:S01]  /*5fe0*/  STS [R0+0x30], R56 ;  /* 0x0000303800007388 */ /* 0x000fe20000000800 */
[----:B-1----:R-:W-:-:S03]  /*5ff0*/  IMAD R57, R5, UR4, R28 ;  /* 0x0000000405397c24 */ /* 0x002fc6000f8e021c */
[----:B------:R-:W-:Y:S01]  /*6000*/  STS [R230+0x430], R77 ;  /* 0x0004304de6007388 */ /* 0x000fe20000000800 */
[----:B------:R-:W-:-:S03]  /*6010*/  IMAD.WIDE.U32 R4, R5, c[0x0][0x1bc], RZ ;  /* 0x00006f0005047a25 */ /* 0x000fc600078e00ff */
[----:B------:R-:W-:Y:S01]  /*6020*/  STS [R0+0x40], R52 ;  /* 0x0000403400007388 */ /* 0x000fe20000000800 */
[----:B------:R-:W-:Y:S01]  /*6030*/  IMAD.WIDE.U32 R28, R6, c[0x0][0x1bc], RZ ;  /* 0x00006f00061c7a25 */ /* 0x000fe200078e00ff */
[----:B------:R-:W-:Y:S02]  /*6040*/  IADD3 R57, R5, R57, RZ ;  /* 0x0000003905397210 */ /* 0x000fe40007ffe0ff */
[----:B------:R-:W-:Y:S01]  /*6050*/  STS [R230+0x440], R75 ;  /* 0x0004404be6007388 */ /* 0x000fe20000000800 */
[----:B------:R-:W-:Y:S02]  /*6060*/  LEA R35, P1, R4, UR5, 0x1 ;  /* 0x0000000504237c11 */ /* 0x000fe4000f8208ff */
[----:B------:R-:W-:Y:S01]  /*6070*/  LEA R9, P2, R28, UR5, 0x1 ;  /* 0x000000051c097c11 */ /* 0x000fe2000f8408ff */
[----:B------:R-:W-:Y:S01]  /*6080*/  STS [R0+0x50], R51 ;  /* 0x0000503300007388 */ /* 0x000fe20000000800 */
[----:B------:R-:W-:Y:S02]  /*6090*/  IADD3 R5, R29, R59, RZ ;  /* 0x0000003b1d057210 */ /* 0x000fe40007ffe0ff */
[----:B------:R-:W-:Y:S01]  /*60a0*/  LEA.HI.X R29, R4, UR6, R57, 0x1, P1 ;  /* 0x00000006041d7c11 */ /* 0x000fe200088f0c39 */
[----:B------:R-:W-:Y:S01]  /*60b0*/  STS [R230+0x450], R73 ;  /* 0x00045049e6007388 */ /* 0x000fe20000000800 */
[----:B------:R-:W-:-:S02]  /*60c0*/  IADD3 R4, P3, R228, R63, RZ ;  /* 0x0000003fe4047210 */ /* 0x000fc40007f7e0ff */
[----:B------:R-:W-:Y:S01]  /*60d0*/  IADD3.X R63, RZ, R3, RZ, P4, !PT ;  /* 0x00000003ff3f7210 */ /* 0x000fe200027fe4ff */
[----:B------:R-:W-:Y:S01]  /*60e0*/  STS [R0+0x60], R50 ;  /* 0x0000603200007388 */ /* 0x000fe20000000800 */
[----:B------:R-:W-:Y:S02]  /*60f0*/  IADD3 R3, R37, R65, RZ ;  /* 0x0000004125037210 */ /* 0x000fe40007ffe0ff */
[C---:B------:R-:W-:Y:S01]  /*6100*/  IADD3 R10, P1, R228.reuse, R39, RZ ;  /* 0x00000027e40a7210 */ /* 0x040fe20007f3e0ff */
[----:B------:R-:W-:Y:S01]  /*6110*/  STS [R230+0x460], R71 ;  /* 0x00046047e6007388 */ /* 0x000fe20000000800 */
[----:B------:R-:W-:Y:S02]  /*6120*/  IADD3.X R65, RZ, R7, RZ, P5, !PT ;  /* 0x00000007ff417210 */ /* 0x000fe40002ffe4ff */
[----:B------:R-:W-:Y:S01]  /*6130*/  IADD3 R30, P5, R228, R9, RZ ;  /* 0x00000009e41e7210 */ /* 0x000fe20007fbe0ff */
[----:B------:R1:W-:Y:S01]  /*6140*/  STS [R0+0x70], R49 ;  /* 0x0000703100007388 */ /* 0x0003e20000000800 */
[----:B------:R-:W-:-:S03]  /*6150*/  IADD3.X R11, RZ, R11, RZ, P1, !PT ;  /* 0x0000000bff0b7210 */ /* 0x000fc60000ffe4ff */
[----:B------:R-:W-:Y:S04]  /*6160*/  STS [R230+0x470], R69 ;  /* 0x00047045e6007388 */ /* 0x000fe80000000800 */
[----:B------:R-:W-:Y:S01]  /*6170*/  BAR.SYNC.DEFER_BLOCKING 0x0 ;  /* 0x0000000000007b1d */ /* 0x000fe20000010000 */
[----:B-1----:R-:W-:Y:S02]  /*6180*/  LEA.HI.X R0, R28, UR6, R5, 0x1, P2 ;  /* 0x000000061c007c11 */ /* 0x002fe400090f0c05 */
[----:B------:R-:W-:Y:S02]  /*6190*/  LEA R5, P0, R36, UR5, 0x1 ;  /* 0x0000000524057c11 */ /* 0x000fe4000f8008ff */
[C---:B------:R-:W-:Y:S02]  /*61a0*/  IADD3 R6, P2, R228.reuse, R61, RZ ;  /* 0x0000003de4067210 */ /* 0x040fe40007f5e0ff */
[----:B------:R-:W-:-:S02]  /*61b0*/  IADD3 R28, P4, R228, R35, RZ ;  /* 0x00000023e41c7210 */ /* 0x000fc40007f9e0ff */
[----:B------:R-:W-:Y:S02]  /*61c0*/  LEA.HI.X R36, R36, UR6, R3, 0x1, P0 ;  /* 0x0000000624247c11 */ /* 0x000fe400080f0c03 */
[----:B------:R-:W-:Y:S02]  /*61d0*/  IADD3.X R7, RZ, R8, RZ, P2, !PT ;  /* 0x00000008ff077210 */ /* 0x000fe400017fe4ff */
[----:B------:R-:W-:Y:S01]  /*61e0*/  IADD3.X R29, RZ, R29, RZ, P4, !PT ;  /* 0x0000001dff1d7210 */ /* 0x000fe200027fe4ff */
[----:B------:R-:W1:Y:S04]  /*61f0*/  LDS.128 R40, [R34] ;  /* 0x0000000022287984 */ /* 0x000e680000000c00 */
[----:B------:R5:W1:Y:S04]  /*6200*/  LDS.128 R44, [R32+0x1000] ;  /* 0x00100000202c7984 */ /* 0x000a680000000c00 */
[----:B------:R2:W1:Y:S04]  /*6210*/  LDS.128 R48, [R33+0x2000] ;  /* 0x0020000021307984 */ /* 0x0004680000000c00 */
[----:B------:R3:W1:Y:S01]  /*6220*/  LDS.128 R52, [R31+0x3000] ;  /* 0x003000001f347984 */ /* 0x0006620000000c00 */
[----:B-----5:R-:W-:-:S02]  /*6230*/  IADD3 R32, P6, R228, R5, RZ ;  /* 0x00000005e4207210 */ /* 0x020fc40007fde0ff */
[----:B------:R-:W-:Y:S01]  /*6240*/  IADD3.X R5, RZ, R2, RZ, P3, !PT ;  /* 0x00000002ff057210 */ /* 0x000fe20001ffe4ff */
[----:B------:R-:W-:Y:S01]  /*6250*/  STG.E.128 [R62.64], R24 ;  /* 0x000000183e007986 */ /* 0x000fe2000c101d0e */
[----:B--2---:R-:W-:-:S03]  /*6260*/  IADD3.X R33, RZ, R36, RZ, P6, !PT ;  /* 0x00000024ff217210 */ /* 0x004fc600037fe4ff */
[----:B------:R-:W-:Y:S01]  /*6270*/  STG.E.128 [R64.64], R20 ;  /* 0x0000001440007986 */ /* 0x000fe2000c101d0e */
[----:B---3--:R-:W-:-:S03]  /*6280*/  IADD3.X R31, RZ, R0, RZ, P5, !PT ;  /* 0x00000000ff1f7210 */ /* 0x008fc60002ffe4ff */
[----:B------:R-:W-:Y:S04]  /*6290*/  STG.E.128 [R4.64], R16 ;  /* 0x0000001004007986 */ /* 0x000fe8000c101d0e */
[----:B----4-:R-:W-:Y:S04]  /*62a0*/  STG.E.128 [R6.64], R12 ;  /* 0x0000000c06007986 */ /* 0x010fe8000c101d0e */
[----:B-1----:R-:W-:Y:S04]  /*62b0*/  STG.E.128 [R10.64], R40 ;  /* 0x000000280a007986 */ /* 0x002fe8000c101d0e */
[----:B------:R-:W-:Y:S04]  /*62c0*/  STG.E.128 [R28.64], R44 ;  /* 0x0000002c1c007986 */ /* 0x000fe8000c101d0e */
[----:B------:R-:W-:Y:S04]  /*62d0*/  STG.E.128 [R30.64], R48 ;  /* 0x000000301e007986 */ /* 0x000fe8000c101d0e */
[----:B------:R-:W-:Y:S01]  /*62e0*/  STG.E.128 [R32.64], R52 ;  /* 0x0000003420007986 */ /* 0x000fe2000c101d0e */
[----:B------:R-:W-:Y:S05]  /*62f0*/  EXIT ;  /* 0x000000000000794d */ /* 0x000fea0003800000 */
.L_x_2:
[----:B------:R-:W-:-:S00]  /*6300*/  BRA `(.L_x_2) ;  /* 0xfffffff000007947 */ /* 0x000fc0000383ffff */
[----:B------:R-:W-:-:S00]  /*6310*/  NOP ;  /* 0x0000000000007918 */ /* 0x000fc00000000000 */
        /* <DEDUP_REMOVED lines=14> */
.L_x_3:


//--------------------- .nv.global.init           --------------------------
	.section	.nv.global.init,"aw",@progbits
.nv.global.init:
	.type		_$_str,@object
	.size		_$_str,(.L_0 - _$_str)
_$_str:
        /*0000*/ 	.byte	0x5f, 0x5f, 0x43, 0x55, 0x44, 0x41, 0x5f, 0x46, 0x54, 0x5a, 0x00
.L_0:


//--------------------- .nv.shared._attn_fwd      --------------------------
	.section	.nv.shared._attn_fwd,"aw",@nobits
	.sectionflags	@""
	.align	16
